	.target	sm_90a

	.elftype	@"ET_EXEC"


//--------------------- .note.nv.tkinfo           --------------------------
	.section	.note.nv.tkinfo,"",@"SHT_NOTE"
	.sectionflags	@"SHF_NOTE_NV_TKINFO"
	.tkinfo
        /*0018*/ 	.word	0x00000002
        /*0030*/ 	.string	""
        /*0030*/ 	.string	"ptxas"
        /*0030*/ 	.string	"Cuda compilation tools, release 13.0, V13.0.88"
        /*0030*/ 	.string	"Build cuda_13.0.r13.0/compiler.36424714_0"
        /*0030*/ 	.string	"-arch sm_90a -m 64 "



//--------------------- .note.nv.cuinfo           --------------------------
	.section	.note.nv.cuinfo,"",@"SHT_NOTE"
	.sectionflags	@"SHF_NOTE_NV_CUINFO"
        /*0018*/ 	.short	0x0002
        /*001a*/ 	.short	0x005a
        /*001c*/ 	.short	0x0082
	.zero		2


//--------------------- .nv.info                  --------------------------
	.section	.nv.info,"",@"SHT_CUDA_INFO"
	.align	4


	//----- nvinfo : EIATTR_REGCOUNT
	.align		4
        /*0000*/ 	.byte	0x04, 0x2f
        /*0002*/ 	.short	(.L_15 - .L_14)
	.align		4
.L_14:
        /*0004*/ 	.word	index@(_ZN7cutlass13device_kernelINS_4gemm6kernel13GemmUniversalIN4cute5tupleIJiiiiEEENS1_10collective13CollectiveMmaINS1_34MainloopSm90TmaGmmaWarpSpecializedILi4ENS5_IJNS4_1CILi1EEESB_SB_EEENS1_32KernelTmaWarpSpecializedPingpongEEENS5_IJNSA_ILi64EEENSA_ILi128EEESG_EEENS_10bfloat16_tENS5_IJlSB_lEEESI_SJ_NS4_8TiledMMAINS4_8MMA_AtomIJNS4_4SM904GMMA28MMA_64x128x16_F32BF16BF16_SSILNSN_5MajorE0ELSP_0ELNSN_7ScaleInE1ELSQ_1EEEEEENS4_6LayoutISC_NS5_IJNSA_ILi0EEESU_SU_EEEEENS5_IJNS4_10UnderscoreESX_SX_EEEEENS4_13SM90_TMA_LOADENS4_14ComposedLayoutINS4_7SwizzleILi3ELi4ELi3EEENS4_18smem_ptr_flag_bitsILi16EEENST_INS5_IJNSA_ILi8EEESF_EEENS5_IJSF_SB_EEEEEEEvNS4_8identityES10_S1A_vS1B_EENS_8epilogue10collective6detail29Sm90TmaWarpSpecializedAdapterINS1E_15DefaultEpilogueISI_SJ_SJ_NS1D_6thread17LinearCombinationISI_Li1EffLNS1I_9ScaleType4KindE0ELNS_15FloatRoundStyleE2ESI_EENS1_15EpilogueDefaultEEEEEvvEEEEvNT_6ParamsE)
        /*0008*/ 	.word	0x000000a8


	//----- nvinfo : EIATTR_FRAME_SIZE
	.align		4
.L_15:
        /*000c*/ 	.byte	0x04, 0x11
        /*000e*/ 	.short	(.L_17 - .L_16)
	.align		4
.L_16:
        /*0010*/ 	.word	index@(_ZN7cutlass13device_kernelINS_4gemm6kernel13GemmUniversalIN4cute5tupleIJiiiiEEENS1_10collective13CollectiveMmaINS1_34MainloopSm90TmaGmmaWarpSpecializedILi4ENS5_IJNS4_1CILi1EEESB_SB_EEENS1_32KernelTmaWarpSpecializedPingpongEEENS5_IJNSA_ILi64EEENSA_ILi128EEESG_EEENS_10bfloat16_tENS5_IJlSB_lEEESI_SJ_NS4_8TiledMMAINS4_8MMA_AtomIJNS4_4SM904GMMA28MMA_64x128x16_F32BF16BF16_SSILNSN_5MajorE0ELSP_0ELNSN_7ScaleInE1ELSQ_1EEEEEENS4_6LayoutISC_NS5_IJNSA_ILi0EEESU_SU_EEEEENS5_IJNS4_10UnderscoreESX_SX_EEEEENS4_13SM90_TMA_LOADENS4_14ComposedLayoutINS4_7SwizzleILi3ELi4ELi3EEENS4_18smem_ptr_flag_bitsILi16EEENST_INS5_IJNSA_ILi8EEESF_EEENS5_IJSF_SB_EEEEEEEvNS4_8identityES10_S1A_vS1B_EENS_8epilogue10collective6detail29Sm90TmaWarpSpecializedAdapterINS1E_15DefaultEpilogueISI_SJ_SJ_NS1D_6thread17LinearCombinationISI_Li1EffLNS1I_9ScaleType4KindE0ELNS_15FloatRoundStyleE2ESI_EENS1_15EpilogueDefaultEEEEEvvEEEEvNT_6ParamsE)
        /*0014*/ 	.word	0x00000000


	//----- nvinfo : EIATTR_MIN_STACK_SIZE
	.align		4
.L_17:
        /*0018*/ 	.byte	0x04, 0x12
        /*001a*/ 	.short	(.L_19 - .L_18)
	.align		4
.L_18:
        /*001c*/ 	.word	index@(_ZN7cutlass13device_kernelINS_4gemm6kernel13GemmUniversalIN4cute5tupleIJiiiiEEENS1_10collective13CollectiveMmaINS1_34MainloopSm90TmaGmmaWarpSpecializedILi4ENS5_IJNS4_1CILi1EEESB_SB_EEENS1_32KernelTmaWarpSpecializedPingpongEEENS5_IJNSA_ILi64EEENSA_ILi128EEESG_EEENS_10bfloat16_tENS5_IJlSB_lEEESI_SJ_NS4_8TiledMMAINS4_8MMA_AtomIJNS4_4SM904GMMA28MMA_64x128x16_F32BF16BF16_SSILNSN_5MajorE0ELSP_0ELNSN_7ScaleInE1ELSQ_1EEEEEENS4_6LayoutISC_NS5_IJNSA_ILi0EEESU_SU_EEEEENS5_IJNS4_10UnderscoreESX_SX_EEEEENS4_13SM90_TMA_LOADENS4_14ComposedLayoutINS4_7SwizzleILi3ELi4ELi3EEENS4_18smem_ptr_flag_bitsILi16EEENST_INS5_IJNSA_ILi8EEESF_EEENS5_IJSF_SB_EEEEEEEvNS4_8identityES10_S1A_vS1B_EENS_8epilogue10collective6detail29Sm90TmaWarpSpecializedAdapterINS1E_15DefaultEpilogueISI_SJ_SJ_NS1D_6thread17LinearCombinationISI_Li1EffLNS1I_9ScaleType4KindE0ELNS_15FloatRoundStyleE2ESI_EENS1_15EpilogueDefaultEEEEEvvEEEEvNT_6ParamsE)
        /*0020*/ 	.word	0x00000000
.L_19:


//--------------------- .nv.compat                --------------------------
	.section	.nv.compat,"",@"SHT_CUDA_COMPAT_INFO"
	.align	4
        /*0000*/ 	.byte	0x02, 0x09, 0x01, 0x00, 0x02, 0x02, 0x04, 0x00, 0x02, 0x05, 0x05, 0x00, 0x03, 0x07, 0x01, 0x01
        /*0010*/ 	.byte	0x02, 0x03, 0x01, 0x00, 0x02, 0x06, 0x01, 0x00, 0x04, 0x0b, 0x08, 0x00, 0x00, 0x00, 0x00, 0x00
        /*0020*/ 	.byte	0x00, 0x00, 0x00, 0x00


//--------------------- .nv.info._ZN7cutlass13device_kernelINS_4gemm6kernel13GemmUniversalIN4cute5tupleIJiiiiEEENS1_10collective13CollectiveMmaINS1_34MainloopSm90TmaGmmaWarpSpecializedILi4ENS5_IJNS4_1CILi1EEESB_SB_EEENS1_32KernelTmaWarpSpecializedPingpongEEENS5_IJNSA_ILi64EEENSA_ILi128EEESG_EEENS_10bfloat16_tENS5_IJlSB_lEEESI_SJ_NS4_8TiledMMAINS4_8MMA_AtomIJNS4_4SM904GMMA28MMA_64x128x16_F32BF16BF16_SSILNSN_5MajorE0ELSP_0ELNSN_7ScaleInE1ELSQ_1EEEEEENS4_6LayoutISC_NS5_IJNSA_ILi0EEESU_SU_EEEEENS5_IJNS4_10UnderscoreESX_SX_EEEEENS4_13SM90_TMA_LOADENS4_14ComposedLayoutINS4_7SwizzleILi3ELi4ELi3EEENS4_18smem_ptr_flag_bitsILi16EEENST_INS5_IJNSA_ILi8EEESF_EEENS5_IJSF_SB_EEEEEEEvNS4_8identityES10_S1A_vS1B_EENS_8epilogue10collective6detail29Sm90TmaWarpSpecializedAdapterINS1E_15DefaultEpilogueISI_SJ_SJ_NS1D_6thread17LinearCombinationISI_Li1EffLNS1I_9ScaleType4KindE0ELNS_15FloatRoundStyleE2ESI_EENS1_15EpilogueDefaultEEEEEvvEEEEvNT_6ParamsE --------------------------
	.section	.nv.info._ZN7cutlass13device_kernelINS_4gemm6kernel13GemmUniversalIN4cute5tupleIJiiiiEEENS1_10collective13CollectiveMmaINS1_34MainloopSm90TmaGmmaWarpSpecializedILi4ENS5_IJNS4_1CILi1EEESB_SB_EEENS1_32KernelTmaWarpSpecializedPingpongEEENS5_IJNSA_ILi64EEENSA_ILi128EEESG_EEENS_10bfloat16_tENS5_IJlSB_lEEESI_SJ_NS4_8TiledMMAINS4_8MMA_AtomIJNS4_4SM904GMMA28MMA_64x128x16_F32BF16BF16_SSILNSN_5MajorE0ELSP_0ELNSN_7ScaleInE1ELSQ_1EEEEEENS4_6LayoutISC_NS5_IJNSA_ILi0EEESU_SU_EEEEENS5_IJNS4_10UnderscoreESX_SX_EEEEENS4_13SM90_TMA_LOADENS4_14ComposedLayoutINS4_7SwizzleILi3ELi4ELi3EEENS4_18smem_ptr_flag_bitsILi16EEENST_INS5_IJNSA_ILi8EEESF_EEENS5_IJSF_SB_EEEEEEEvNS4_8identityES10_S1A_vS1B_EENS_8epilogue10collective6detail29Sm90TmaWarpSpecializedAdapterINS1E_15DefaultEpilogueISI_SJ_SJ_NS1D_6thread17LinearCombinationISI_Li1EffLNS1I_9ScaleType4KindE0ELNS_15FloatRoundStyleE2ESI_EENS1_15EpilogueDefaultEEEEEvvEEEEvNT_6ParamsE,"",@"SHT_CUDA_INFO"
	.sectionflags	@""
	.align	4


	//----- nvinfo : EIATTR_CUDA_API_VERSION
	.align		4
        /*0000*/ 	.byte	0x04, 0x37
        /*0002*/ 	.short	(.L_21 - .L_20)
.L_20:
        /*0004*/ 	.word	0x00000082


	//----- nvinfo : EIATTR_KPARAM_INFO
	.align		4
.L_21:
        /*0008*/ 	.byte	0x04, 0x17
        /*000a*/ 	.short	(.L_23 - .L_22)
.L_22:
        /*000c*/ 	.word	0x00000000
        /*0010*/ 	.short	0x0000
        /*0012*/ 	.short	0x0070
        /*0014*/ 	.byte	0x00, 0xf0, 0x01, 0x10


	//----- nvinfo : EIATTR_SPARSE_MMA_MASK
	.align		4
.L_23:
        /*0018*/ 	.byte	0x03, 0x50
        /*001a*/ 	.short	0x0000


	//----- nvinfo : EIATTR_MAXREG_COUNT
	.align		4
        /*001c*/ 	.byte	0x03, 0x1b
        /*001e*/ 	.short	0x00a8


	//----- nvinfo : EIATTR_NUM_BARRIERS
	.align		4
        /*0020*/ 	.byte	0x02, 0x4c
        /*0022*/ 	.byte	0x01
	.zero		1


	//----- nvinfo : EIATTR_EXTERNS
	.align		4
        /*0024*/ 	.byte	0x04, 0x0f
        /*0026*/ 	.short	(.L_25 - .L_24)


	//   ....[0]....
	.align		4
.L_24:
        /*0028*/ 	.word	index@(__assertfail)


	//----- nvinfo : EIATTR_MERCURY_ISA_VERSION
	.align		4
.L_25:
        /*002c*/ 	.byte	0x03, 0x5f
        /*002e*/ 	.short	0x0101


	//----- nvinfo : EIATTR_INT_WARP_WIDE_INSTR_OFFSETS
	.align		4
        /*0030*/ 	.byte	0x04, 0x31
        /*0032*/ 	.short	(.L_27 - .L_26)


	//   ....[0]....
.L_26:
        /*0034*/ 	.word	0x00000470


	//   ....[1]....
        /*0038*/ 	.word	0x00000490


	//   ....[2]....
        /*003c*/ 	.word	0x00000510


	//   ....[3]....
        /*0040*/ 	.word	0x00000520


	//   ....[4]....
        /*0044*/ 	.word	0x00000530


	//   ....[5]....
        /*0048*/ 	.word	0x00000550


	//   ....[6]....
        /*004c*/ 	.word	0x000005b0


	//   ....[7]....
        /*0050*/ 	.word	0x000005d0


	//----- nvinfo : EIATTR_COOP_GROUP_MASK_REGIDS
	.align		4
.L_27:
        /*0054*/ 	.byte	0x04, 0x29
        /*0056*/ 	.short	(.L_29 - .L_28)


	//   ....[0]....
.L_28:
        /*0058*/ 	.word	0xffffffff


	//   ....[1]....
        /*005c*/ 	.word	0xffffffff


	//   ....[2]....
        /*0060*/ 	.word	0xffffffff


	//   ....[3]....
        /*0064*/ 	.word	0xffffffff


	//   ....[4]....
        /*0068*/ 	.word	0xffffffff


	//   ....[5]....
        /*006c*/ 	.word	0xffffffff


	//----- nvinfo : EIATTR_COOP_GROUP_INSTR_OFFSETS
	.align		4
.L_29:
        /*0070*/ 	.byte	0x04, 0x28
        /*0072*/ 	.short	(.L_31 - .L_30)


	//   ....[0]....
.L_30:
        /*0074*/ 	.word	0x00000050


	//   ....[1]....
        /*0078*/ 	.word	0x00000080


	//   ....[2]....
        /*007c*/ 	.word	0x00000180


	//   ....[3]....
        /*0080*/ 	.word	0x00000390


	//   ....[4]....
        /*0084*/ 	.word	0x000003d0


	//   ....[5]....
        /*0088*/ 	.word	0x00000410


	//----- nvinfo : EIATTR_REG_RECONFIG
	.align		4
.L_31:
        /*008c*/ 	.byte	0x01, 0x54
	.zero		2


	//----- nvinfo : EIATTR_SYSCALL_OFFSETS
	.align		4
        /*0090*/ 	.byte	0x04, 0x46
        /*0092*/ 	.short	(.L_33 - .L_32)


	//   ....[0]....
.L_32:
        /*0094*/ 	.word	0x00001770


	//----- nvinfo : EIATTR_MBARRIER_INSTR_OFFSETS
	.align		4
.L_33:
        /*0098*/ 	.byte	0x04, 0x39
        /*009a*/ 	.short	(.L_35 - .L_34)


	//   ....[0]....
.L_34:
        /*009c*/ 	.word	0x00000300
        /*00a0*/ 	.word	0x000000ff
        /*00a4*/ 	.word	0x00000000
        /*00a8*/ 	.short	0x0100
        /*00aa*/ 	.byte	0x09
	.zero		1


	//   ....[1]....
        /*00ac*/ 	.word	0x00000310
        /*00b0*/ 	.word	0x000000ff
        /*00b4*/ 	.word	0x00000020
        /*00b8*/ 	.short	0x0100
        /*00ba*/ 	.byte	0x09
	.zero		1


	//   ....[2]....
        /*00bc*/ 	.word	0x00000320
        /*00c0*/ 	.word	0x000000ff
        /*00c4*/ 	.word	0x00000008
        /*00c8*/ 	.short	0x0100
        /*00ca*/ 	.byte	0x09
	.zero		1


	//   ....[3]....
        /*00cc*/ 	.word	0x00000330
        /*00d0*/ 	.word	0x000000ff
        /*00d4*/ 	.word	0x00000028
        /*00d8*/ 	.short	0x0100
        /*00da*/ 	.byte	0x09
	.zero		1


	//   ....[4]....
        /*00dc*/ 	.word	0x00000340
        /*00e0*/ 	.word	0x000000ff
        /*00e4*/ 	.word	0x00000010
        /*00e8*/ 	.short	0x0100
        /*00ea*/ 	.byte	0x09
	.zero		1


	//   ....[5]....
        /*00ec*/ 	.word	0x00000350
        /*00f0*/ 	.word	0x000000ff
        /*00f4*/ 	.word	0x00000030
        /*00f8*/ 	.short	0x0100
        /*00fa*/ 	.byte	0x09
	.zero		1


	//   ....[6]....
        /*00fc*/ 	.word	0x00000360
        /*0100*/ 	.word	0x000000ff
        /*0104*/ 	.word	0x00000018
        /*0108*/ 	.short	0x0100
        /*010a*/ 	.byte	0x09
	.zero		1


	//   ....[7]....
        /*010c*/ 	.word	0x00000370
        /*0110*/ 	.word	0x000000ff
        /*0114*/ 	.word	0x00000038
        /*0118*/ 	.short	0x0100
        /*011a*/ 	.byte	0x09
	.zero		1


	//   ....[8]....
        /*011c*/ 	.word	0x000005f0
        /*0120*/ 	.word	0x000000ff
        /*0124*/ 	.word	0x00000070
        /*0128*/ 	.short	0x0100
        /*012a*/ 	.byte	0x09
	.zero		1


	//   ....[9]....
        /*012c*/ 	.word	0x00000600
        /*0130*/ 	.word	0x000000ff
        /*0134*/ 	.word	0x00000078
        /*0138*/ 	.short	0x0100
        /*013a*/ 	.byte	0x09
	.zero		1


	//   ....[10]....
        /*013c*/ 	.word	0x00000640
        /*0140*/ 	.word	0x000000ff
        /*0144*/ 	.word	0x00000050
        /*0148*/ 	.short	0x0100
        /*014a*/ 	.byte	0x0a
	.zero		1


	//   ....[11]....
        /*014c*/ 	.word	0x00000660
        /*0150*/ 	.word	0x000000ff
        /*0154*/ 	.word	0x00000058
        /*0158*/ 	.short	0x0100
        /*015a*/ 	.byte	0x0a
	.zero		1


	//   ....[12]....
        /*015c*/ 	.word	0x00000670
        /*0160*/ 	.word	0x000000ff
        /*0164*/ 	.word	0x00000060
        /*0168*/ 	.short	0x0100
        /*016a*/ 	.byte	0x0a
	.zero		1


	//   ....[13]....
        /*016c*/ 	.word	0x00000680
        /*0170*/ 	.word	0x000000ff
        /*0174*/ 	.word	0x00000068
        /*0178*/ 	.short	0x0100
        /*017a*/ 	.byte	0x0a
	.zero		1


	//   ....[14]....
        /*017c*/ 	.word	0x00001630
        /*0180*/ 	.word	0x0000005f
        /*0184*/ 	.word	0xfffffff8
        /*0188*/ 	.short	0x010a
        /*018a*/ 	.byte	0x3f
	.zero		1


	//   ....[15]....
        /*018c*/ 	.word	0x00001800
        /*0190*/ 	.word	0x00000003
        /*0194*/ 	.word	0x00000000
        /*0198*/ 	.short	0x010a
        /*019a*/ 	.byte	0x3f
	.zero		1


	//   ....[16]....
        /*019c*/ 	.word	0x00001860
        /*01a0*/ 	.word	0x00000003
        /*01a4*/ 	.word	0x00000000
        /*01a8*/ 	.short	0x010a
        /*01aa*/ 	.byte	0x3f
	.zero		1


	//   ....[17]....
        /*01ac*/ 	.word	0x00001d80
        /*01b0*/ 	.word	0x000000ff
        /*01b4*/ 	.word	0x00000000
        /*01b8*/ 	.short	0x010a
        /*01ba*/ 	.byte	0x04
	.zero		1


	//   ....[18]....
        /*01bc*/ 	.word	0x00001dc0
        /*01c0*/ 	.word	0x000000ff
        /*01c4*/ 	.word	0x00000000
        /*01c8*/ 	.short	0x010a
        /*01ca*/ 	.byte	0x04
	.zero		1


	//   ....[19]....
        /*01cc*/ 	.word	0x000021f0
        /*01d0*/ 	.word	0x000000ff
        /*01d4*/ 	.word	0x00000000
        /*01d8*/ 	.short	0x0101
        /*01da*/ 	.byte	0x04
	.zero		1


	//   ....[20]....
        /*01dc*/ 	.word	0x000022e0
        /*01e0*/ 	.word	0x00000063
        /*01e4*/ 	.word	0x00000000
        /*01e8*/ 	.short	0x0101
        /*01ea*/ 	.byte	0x32
	.zero		1


	//   ....[21]....
        /*01ec*/ 	.word	0x000023a0
        /*01f0*/ 	.word	0x000000ff
        /*01f4*/ 	.word	0x00000000
        /*01f8*/ 	.short	0x0101
        /*01fa*/ 	.byte	0x04
	.zero		1


	//   ....[22]....
        /*01fc*/ 	.word	0x000023f0
        /*0200*/ 	.word	0x0000005f
        /*0204*/ 	.word	0x00000008
        /*0208*/ 	.short	0x010a
        /*020a*/ 	.byte	0x3f
	.zero		1


	//   ....[23]....
        /*020c*/ 	.word	0x000064f0
        /*0210*/ 	.word	0x00000060
        /*0214*/ 	.word	0x00000000
        /*0218*/ 	.short	0x0101
        /*021a*/ 	.byte	0x32
	.zero		1


	//   ....[24]....
        /*021c*/ 	.word	0x00006f00
        /*0220*/ 	.word	0x00000007
        /*0224*/ 	.word	0x00000020
        /*0228*/ 	.short	0x010a
        /*022a*/ 	.byte	0x3f
	.zero		1


	//   ....[25]....
        /*022c*/ 	.word	0x00007360
        /*0230*/ 	.word	0x00000003
        /*0234*/ 	.word	0x00000078
        /*0238*/ 	.short	0x0101
        /*023a*/ 	.byte	0x3f
	.zero		1


	//   ....[26]....
        /*023c*/ 	.word	0x00007ad0
        /*0240*/ 	.word	0x00000007
        /*0244*/ 	.word	0x00000000
        /*0248*/ 	.short	0x010a
        /*024a*/ 	.byte	0x3f
	.zero		1


	//   ....[27]....
        /*024c*/ 	.word	0x00007b50
        /*0250*/ 	.word	0x00000009
        /*0254*/ 	.word	0x00000000
        /*0258*/ 	.short	0x010a
        /*025a*/ 	.byte	0x3f
	.zero		1


	//   ....[28]....
        /*025c*/ 	.word	0x00007be0
        /*0260*/ 	.word	0x00000006
        /*0264*/ 	.word	0x00000000
        /*0268*/ 	.short	0x010a
        /*026a*/ 	.byte	0x3f
	.zero		1


	//   ....[29]....
        /*026c*/ 	.word	0x00007c70
        /*0270*/ 	.word	0x00000003
        /*0274*/ 	.word	0x00000000
        /*0278*/ 	.short	0x010a
        /*027a*/ 	.byte	0x3f
	.zero		1


	//   ....[30]....
        /*027c*/ 	.word	0x00007cd0
        /*0280*/ 	.word	0x0000005f
        /*0284*/ 	.word	0xfffffff8
        /*0288*/ 	.short	0x010a
        /*028a*/ 	.byte	0x3f
	.zero		1


	//   ....[31]....
        /*028c*/ 	.word	0x00007d20
        /*0290*/ 	.word	0x00000003
        /*0294*/ 	.word	0x00000000
        /*0298*/ 	.short	0x010a
        /*029a*/ 	.byte	0x3f
	.zero		1


	//   ....[32]....
        /*029c*/ 	.word	0x00007d80
        /*02a0*/ 	.word	0x00000004
        /*02a4*/ 	.word	0x00000000
        /*02a8*/ 	.short	0x010a
        /*02aa*/ 	.byte	0x3f
	.zero		1


	//   ....[33]....
        /*02ac*/ 	.word	0x00007dd0
        /*02b0*/ 	.word	0x0000005f
        /*02b4*/ 	.word	0x00000008
        /*02b8*/ 	.short	0x010a
        /*02ba*/ 	.byte	0x3f
	.zero		1


	//   ....[34]....
        /*02bc*/ 	.word	0x00007ea0
        /*02c0*/ 	.word	0x00000007
        /*02c4*/ 	.word	0x00000020
        /*02c8*/ 	.short	0x010a
        /*02ca*/ 	.byte	0x3f
	.zero		1


	//   ....[35]....
        /*02cc*/ 	.word	0x00007f70
        /*02d0*/ 	.word	0x00000007
        /*02d4*/ 	.word	0x00000000
        /*02d8*/ 	.short	0x010a
        /*02da*/ 	.byte	0x3f
	.zero		1


	//   ....[36]....
        /*02dc*/ 	.word	0x00007fc0
        /*02e0*/ 	.word	0x00000009
        /*02e4*/ 	.word	0x00000000
        /*02e8*/ 	.short	0x010a
        /*02ea*/ 	.byte	0x3f
	.zero		1


	//   ....[37]....
        /*02ec*/ 	.word	0x00008010
        /*02f0*/ 	.word	0x00000006
        /*02f4*/ 	.word	0x00000000
        /*02f8*/ 	.short	0x010a
        /*02fa*/ 	.byte	0x3f
	.zero		1


	//----- nvinfo : EIATTR_NUM_MBARRIERS
	.align		4
.L_35:
        /*02fc*/ 	.byte	0x03, 0x38
        /*02fe*/ 	.short	0x000e


	//----- nvinfo : EIATTR_EXIT_INSTR_OFFSETS
	.align		4
        /*0300*/ 	.byte	0x04, 0x1c
        /*0302*/ 	.short	(.L_37 - .L_36)


	//   ....[0]....
.L_36:
        /*0304*/ 	.word	0x00001240


	//   ....[1]....
        /*0308*/ 	.word	0x000012a0


	//   ....[2]....
        /*030c*/ 	.word	0x00006c30


	//   ....[3]....
        /*0310*/ 	.word	0x00006c60


	//   ....[4]....
        /*0314*/ 	.word	0x00007cc0


	//----- nvinfo : EIATTR_MAX_THREADS
	.align		4
.L_37:
        /*0318*/ 	.byte	0x04, 0x05
        /*031a*/ 	.short	(.L_39 - .L_38)
.L_38:
        /*031c*/ 	.word	0x00000180
        /*0320*/ 	.word	0x00000001
        /*0324*/ 	.word	0x00000001


	//----- nvinfo : EIATTR_CRS_STACK_SIZE
	.align		4
.L_39:
        /*0328*/ 	.byte	0x04, 0x1e
        /*032a*/ 	.short	(.L_41 - .L_40)
.L_40:
        /*032c*/ 	.word	0x00000000


	//----- nvinfo : EIATTR_CBANK_PARAM_SIZE
	.align		4
.L_41:
        /*0330*/ 	.byte	0x03, 0x19
        /*0332*/ 	.short	0x0470


	//----- nvinfo : EIATTR_PARAM_CBANK
	.align		4
        /*0334*/ 	.byte	0x04, 0x0a
        /*0336*/ 	.short	(.L_43 - .L_42)
	.align		4
.L_42:
        /*0338*/ 	.word	index@(.nv.constant0._ZN7cutlass13device_kernelINS_4gemm6kernel13GemmUniversalIN4cute5tupleIJiiiiEEENS1_10collective13CollectiveMmaINS1_34MainloopSm90TmaGmmaWarpSpecializedILi4ENS5_IJNS4_1CILi1EEESB_SB_EEENS1_32KernelTmaWarpSpecializedPingpongEEENS5_IJNSA_ILi64EEENSA_ILi128EEESG_EEENS_10bfloat16_tENS5_IJlSB_lEEESI_SJ_NS4_8TiledMMAINS4_8MMA_AtomIJNS4_4SM904GMMA28MMA_64x128x16_F32BF16BF16_SSILNSN_5MajorE0ELSP_0ELNSN_7ScaleInE1ELSQ_1EEEEEENS4_6LayoutISC_NS5_IJNSA_ILi0EEESU_SU_EEEEENS5_IJNS4_10UnderscoreESX_SX_EEEEENS4_13SM90_TMA_LOADENS4_14ComposedLayoutINS4_7SwizzleILi3ELi4ELi3EEENS4_18smem_ptr_flag_bitsILi16EEENST_INS5_IJNSA_ILi8EEESF_EEENS5_IJSF_SB_EEEEEEEvNS4_8identityES10_S1A_vS1B_EENS_8epilogue10collective6detail29Sm90TmaWarpSpecializedAdapterINS1E_15DefaultEpilogueISI_SJ_SJ_NS1D_6thread17LinearCombinationISI_Li1EffLNS1I_9ScaleType4KindE0ELNS_15FloatRoundStyleE2ESI_EENS1_15EpilogueDefaultEEEEEvvEEEEvNT_6ParamsE)
        /*033c*/ 	.short	0x0210
        /*033e*/ 	.short	0x0470


	//----- nvinfo : EIATTR_SW_WAR
	.align		4
.L_43:
        /*0340*/ 	.byte	0x04, 0x36
        /*0342*/ 	.short	(.L_45 - .L_44)
.L_44:
        /*0344*/ 	.word	0x00000008
.L_45:


//--------------------- .nv.callgraph             --------------------------
	.section	.nv.callgraph,"",@"SHT_CUDA_CALLGRAPH"
	.align	4
	.sectionentsize	8
	.align		4
        /*0000*/ 	.word	0x00000000
	.align		4
        /*0004*/ 	.word	0xffffffff
	.align		4
        /*0008*/ 	.word	index@(_ZN7cutlass13device_kernelINS_4gemm6kernel13GemmUniversalIN4cute5tupleIJiiiiEEENS1_10collective13CollectiveMmaINS1_34MainloopSm90TmaGmmaWarpSpecializedILi4ENS5_IJNS4_1CILi1EEESB_SB_EEENS1_32KernelTmaWarpSpecializedPingpongEEENS5_IJNSA_ILi64EEENSA_ILi128EEESG_EEENS_10bfloat16_tENS5_IJlSB_lEEESI_SJ_NS4_8TiledMMAINS4_8MMA_AtomIJNS4_4SM904GMMA28MMA_64x128x16_F32BF16BF16_SSILNSN_5MajorE0ELSP_0ELNSN_7ScaleInE1ELSQ_1EEEEEENS4_6LayoutISC_NS5_IJNSA_ILi0EEESU_SU_EEEEENS5_IJNS4_10UnderscoreESX_SX_EEEEENS4_13SM90_TMA_LOADENS4_14ComposedLayoutINS4_7SwizzleILi3ELi4ELi3EEENS4_18smem_ptr_flag_bitsILi16EEENST_INS5_IJNSA_ILi8EEESF_EEENS5_IJSF_SB_EEEEEEEvNS4_8identityES10_S1A_vS1B_EENS_8epilogue10collective6detail29Sm90TmaWarpSpecializedAdapterINS1E_15DefaultEpilogueISI_SJ_SJ_NS1D_6thread17LinearCombinationISI_Li1EffLNS1I_9ScaleType4KindE0ELNS_15FloatRoundStyleE2ESI_EENS1_15EpilogueDefaultEEEEEvvEEEEvNT_6ParamsE)
	.align		4
        /*000c*/ 	.word	index@(__assertfail)
	.align		4
        /*0010*/ 	.word	0x00000000
	.align		4
        /*0014*/ 	.word	0xfffffffe
	.align		4
        /*0018*/ 	.word	0x00000000
	.align		4
        /*001c*/ 	.word	0xfffffffd
	.align		4
        /*0020*/ 	.word	0x00000000
	.align		4
        /*0024*/ 	.word	0xfffffffc


//--------------------- .nv.constant4             --------------------------
	.section	.nv.constant4,"a",@progbits
	.align	8
	.align		8
.nv.constant4:
        /*0000*/ 	.dword	__assertfail
	.align		8
        /*0008*/ 	.dword	__unnamed_1
	.align		8
        /*0010*/ 	.dword	_ZN39_INTERNAL_b6e5a544_4_k_cu_7f7d5832_30624cuda3std3__45__cpo5beginE
	.align		8
        /*0018*/ 	.dword	_ZN39_INTERNAL_b6e5a544_4_k_cu_7f7d5832_30624cuda3std3__45__cpo3endE
	.align		8
        /*0020*/ 	.dword	_ZN39_INTERNAL_b6e5a544_4_k_cu_7f7d5832_30624cuda3std3__45__cpo6cbeginE
	.align		8
        /*0028*/ 	.dword	_ZN39_INTERNAL_b6e5a544_4_k_cu_7f7d5832_30624cuda3std3__45__cpo4cendE
	.align		8
        /*0030*/ 	.dword	_ZN39_INTERNAL_b6e5a544_4_k_cu_7f7d5832_30624cuda3std3__441_GLOBAL__N__b6e5a544_4_k_cu_7f7d5832_30626ignoreE
	.align		8
        /*0038*/ 	.dword	_ZN39_INTERNAL_b6e5a544_4_k_cu_7f7d5832_30624cuda3std3__419piecewise_constructE
	.align		8
        /*0040*/ 	.dword	_ZN39_INTERNAL_b6e5a544_4_k_cu_7f7d5832_30624cuda3std3__48in_placeE
	.align		8
        /*0048*/ 	.dword	_ZN39_INTERNAL_b6e5a544_4_k_cu_7f7d5832_30624cuda3std6ranges3__45__cpo4swapE
	.align		8
        /*0050*/ 	.dword	_ZN39_INTERNAL_b6e5a544_4_k_cu_7f7d5832_30624cuda3std6ranges3__45__cpo9iter_moveE
	.align		8
        /*0058*/ 	.dword	_ZN39_INTERNAL_b6e5a544_4_k_cu_7f7d5832_30624cute7productE
	.align		8
        /*0060*/ 	.dword	_ZN39_INTERNAL_b6e5a544_4_k_cu_7f7d5832_30624cute1_E
	.align		8
        /*0068*/ 	.dword	$str$22
	.align		8
        /*0070*/ 	.dword	$str$23


//--------------------- .text._ZN7cutlass13device_kernelINS_4gemm6kernel13GemmUniversalIN4cute5tupleIJiiiiEEENS1_10collective13CollectiveMmaINS1_34MainloopSm90TmaGmmaWarpSpecializedILi4ENS5_IJNS4_1CILi1EEESB_SB_EEENS1_32KernelTmaWarpSpecializedPingpongEEENS5_IJNSA_ILi64EEENSA_ILi128EEESG_EEENS_10bfloat16_tENS5_IJlSB_lEEESI_SJ_NS4_8TiledMMAINS4_8MMA_AtomIJNS4_4SM904GMMA28MMA_64x128x16_F32BF16BF16_SSILNSN_5MajorE0ELSP_0ELNSN_7ScaleInE1ELSQ_1EEEEEENS4_6LayoutISC_NS5_IJNSA_ILi0EEESU_SU_EEEEENS5_IJNS4_10UnderscoreESX_SX_EEEEENS4_13SM90_TMA_LOADENS4_14ComposedLayoutINS4_7SwizzleILi3ELi4ELi3EEENS4_18smem_ptr_flag_bitsILi16EEENST_INS5_IJNSA_ILi8EEESF_EEENS5_IJSF_SB_EEEEEEEvNS4_8identityES10_S1A_vS1B_EENS_8epilogue10collective6detail29Sm90TmaWarpSpecializedAdapterINS1E_15DefaultEpilogueISI_SJ_SJ_NS1D_6thread17LinearCombinationISI_Li1EffLNS1I_9ScaleType4KindE0ELNS_15FloatRoundStyleE2ESI_EENS1_15EpilogueDefaultEEEEEvvEEEEvNT_6ParamsE --------------------------
	.section	.text._ZN7cutlass13device_kernelINS_4gemm6kernel13GemmUniversalIN4cute5tupleIJiiiiEEENS1_10collective13CollectiveMmaINS1_34MainloopSm90TmaGmmaWarpSpecializedILi4ENS5_IJNS4_1CILi1EEESB_SB_EEENS1_32KernelTmaWarpSpecializedPingpongEEENS5_IJNSA_ILi64EEENSA_ILi128EEESG_EEENS_10bfloat16_tENS5_IJlSB_lEEESI_SJ_NS4_8TiledMMAINS4_8MMA_AtomIJNS4_4SM904GMMA28MMA_64x128x16_F32BF16BF16_SSILNSN_5MajorE0ELSP_0ELNSN_7ScaleInE1ELSQ_1EEEEEENS4_6LayoutISC_NS5_IJNSA_ILi0EEESU_SU_EEEEENS5_IJNS4_10UnderscoreESX_SX_EEEEENS4_13SM90_TMA_LOADENS4_14ComposedLayoutINS4_7SwizzleILi3ELi4ELi3EEENS4_18smem_ptr_flag_bitsILi16EEENST_INS5_IJNSA_ILi8EEESF_EEENS5_IJSF_SB_EEEEEEEvNS4_8identityES10_S1A_vS1B_EENS_8epilogue10collective6detail29Sm90TmaWarpSpecializedAdapterINS1E_15DefaultEpilogueISI_SJ_SJ_NS1D_6thread17LinearCombinationISI_Li1EffLNS1I_9ScaleType4KindE0ELNS_15FloatRoundStyleE2ESI_EENS1_15EpilogueDefaultEEEEEvvEEEEvNT_6ParamsE,"ax",@progbits
	.align	128
.text._ZN7cutlass13device_kernelINS_4gemm6kernel13GemmUniversalIN4cute5tupleIJiiiiEEENS1_10collective13CollectiveMmaINS1_34MainloopSm90TmaGmmaWarpSpecializedILi4ENS5_IJNS4_1CILi1EEESB_SB_EEENS1_32KernelTmaWarpSpecializedPingpongEEENS5_IJNSA_ILi64EEENSA_ILi128EEESG_EEENS_10bfloat16_tENS5_IJlSB_lEEESI_SJ_NS4_8TiledMMAINS4_8MMA_AtomIJNS4_4SM904GMMA28MMA_64x128x16_F32BF16BF16_SSILNSN_5MajorE0ELSP_0ELNSN_7ScaleInE1ELSQ_1EEEEEENS4_6LayoutISC_NS5_IJNSA_ILi0EEESU_SU_EEEEENS5_IJNS4_10UnderscoreESX_SX_EEEEENS4_13SM90_TMA_LOADENS4_14ComposedLayoutINS4_7SwizzleILi3ELi4ELi3EEENS4_18smem_ptr_flag_bitsILi16EEENST_INS5_IJNSA_ILi8EEESF_EEENS5_IJSF_SB_EEEEEEEvNS4_8identityES10_S1A_vS1B_EENS_8epilogue10collective6detail29Sm90TmaWarpSpecializedAdapterINS1E_15DefaultEpilogueISI_SJ_SJ_NS1D_6thread17LinearCombinationISI_Li1EffLNS1I_9ScaleType4KindE0ELNS_15FloatRoundStyleE2ESI_EENS1_15EpilogueDefaultEEEEEvvEEEEvNT_6ParamsE:
        .type           _ZN7cutlass13device_kernelINS_4gemm6kernel13GemmUniversalIN4cute5tupleIJiiiiEEENS1_10collective13CollectiveMmaINS1_34MainloopSm90TmaGmmaWarpSpecializedILi4ENS5_IJNS4_1CILi1EEESB_SB_EEENS1_32KernelTmaWarpSpecializedPingpongEEENS5_IJNSA_ILi64EEENSA_ILi128EEESG_EEENS_10bfloat16_tENS5_IJlSB_lEEESI_SJ_NS4_8TiledMMAINS4_8MMA_AtomIJNS4_4SM904GMMA28MMA_64x128x16_F32BF16BF16_SSILNSN_5MajorE0ELSP_0ELNSN_7ScaleInE1ELSQ_1EEEEEENS4_6LayoutISC_NS5_IJNSA_ILi0EEESU_SU_EEEEENS5_IJNS4_10UnderscoreESX_SX_EEEEENS4_13SM90_TMA_LOADENS4_14ComposedLayoutINS4_7SwizzleILi3ELi4ELi3EEENS4_18smem_ptr_flag_bitsILi16EEENST_INS5_IJNSA_ILi8EEESF_EEENS5_IJSF_SB_EEEEEEEvNS4_8identityES10_S1A_vS1B_EENS_8epilogue10collective6detail29Sm90TmaWarpSpecializedAdapterINS1E_15DefaultEpilogueISI_SJ_SJ_NS1D_6thread17LinearCombinationISI_Li1EffLNS1I_9ScaleType4KindE0ELNS_15FloatRoundStyleE2ESI_EENS1_15EpilogueDefaultEEEEEvvEEEEvNT_6ParamsE,@function
        .size           _ZN7cutlass13device_kernelINS_4gemm6kernel13GemmUniversalIN4cute5tupleIJiiiiEEENS1_10collective13CollectiveMmaINS1_34MainloopSm90TmaGmmaWarpSpecializedILi4ENS5_IJNS4_1CILi1EEESB_SB_EEENS1_32KernelTmaWarpSpecializedPingpongEEENS5_IJNSA_ILi64EEENSA_ILi128EEESG_EEENS_10bfloat16_tENS5_IJlSB_lEEESI_SJ_NS4_8TiledMMAINS4_8MMA_AtomIJNS4_4SM904GMMA28MMA_64x128x16_F32BF16BF16_SSILNSN_5MajorE0ELSP_0ELNSN_7ScaleInE1ELSQ_1EEEEEENS4_6LayoutISC_NS5_IJNSA_ILi0EEESU_SU_EEEEENS5_IJNS4_10UnderscoreESX_SX_EEEEENS4_13SM90_TMA_LOADENS4_14ComposedLayoutINS4_7SwizzleILi3ELi4ELi3EEENS4_18smem_ptr_flag_bitsILi16EEENST_INS5_IJNSA_ILi8EEESF_EEENS5_IJSF_SB_EEEEEEEvNS4_8identityES10_S1A_vS1B_EENS_8epilogue10collective6detail29Sm90TmaWarpSpecializedAdapterINS1E_15DefaultEpilogueISI_SJ_SJ_NS1D_6thread17LinearCombinationISI_Li1EffLNS1I_9ScaleType4KindE0ELNS_15FloatRoundStyleE2ESI_EENS1_15EpilogueDefaultEEEEEvvEEEEvNT_6ParamsE,(.L_x_196 - _ZN7cutlass13device_kernelINS_4gemm6kernel13GemmUniversalIN4cute5tupleIJiiiiEEENS1_10collective13CollectiveMmaINS1_34MainloopSm90TmaGmmaWarpSpecializedILi4ENS5_IJNS4_1CILi1EEESB_SB_EEENS1_32KernelTmaWarpSpecializedPingpongEEENS5_IJNSA_ILi64EEENSA_ILi128EEESG_EEENS_10bfloat16_tENS5_IJlSB_lEEESI_SJ_NS4_8TiledMMAINS4_8MMA_AtomIJNS4_4SM904GMMA28MMA_64x128x16_F32BF16BF16_SSILNSN_5MajorE0ELSP_0ELNSN_7ScaleInE1ELSQ_1EEEEEENS4_6LayoutISC_NS5_IJNSA_ILi0EEESU_SU_EEEEENS5_IJNS4_10UnderscoreESX_SX_EEEEENS4_13SM90_TMA_LOADENS4_14ComposedLayoutINS4_7SwizzleILi3ELi4ELi3EEENS4_18smem_ptr_flag_bitsILi16EEENST_INS5_IJNSA_ILi8EEESF_EEENS5_IJSF_SB_EEEEEEEvNS4_8identityES10_S1A_vS1B_EENS_8epilogue10collective6detail29Sm90TmaWarpSpecializedAdapterINS1E_15DefaultEpilogueISI_SJ_SJ_NS1D_6thread17LinearCombinationISI_Li1EffLNS1I_9ScaleType4KindE0ELNS_15FloatRoundStyleE2ESI_EENS1_15EpilogueDefaultEEEEEvvEEEEvNT_6ParamsE)
        .other          _ZN7cutlass13device_kernelINS_4gemm6kernel13GemmUniversalIN4cute5tupleIJiiiiEEENS1_10collective13CollectiveMmaINS1_34MainloopSm90TmaGmmaWarpSpecializedILi4ENS5_IJNS4_1CILi1EEESB_SB_EEENS1_32KernelTmaWarpSpecializedPingpongEEENS5_IJNSA_ILi64EEENSA_ILi128EEESG_EEENS_10bfloat16_tENS5_IJlSB_lEEESI_SJ_NS4_8TiledMMAINS4_8MMA_AtomIJNS4_4SM904GMMA28MMA_64x128x16_F32BF16BF16_SSILNSN_5MajorE0ELSP_0ELNSN_7ScaleInE1ELSQ_1EEEEEENS4_6LayoutISC_NS5_IJNSA_ILi0EEESU_SU_EEEEENS5_IJNS4_10UnderscoreESX_SX_EEEEENS4_13SM90_TMA_LOADENS4_14ComposedLayoutINS4_7SwizzleILi3ELi4ELi3EEENS4_18smem_ptr_flag_bitsILi16EEENST_INS5_IJNSA_ILi8EEESF_EEENS5_IJSF_SB_EEEEEEEvNS4_8identityES10_S1A_vS1B_EENS_8epilogue10collective6detail29Sm90TmaWarpSpecializedAdapterINS1E_15DefaultEpilogueISI_SJ_SJ_NS1D_6thread17LinearCombinationISI_Li1EffLNS1I_9ScaleType4KindE0ELNS_15FloatRoundStyleE2ESI_EENS1_15EpilogueDefaultEEEEEvvEEEEvNT_6ParamsE,@"STO_CUDA_ENTRY STV_DEFAULT"
_ZN7cutlass13device_kernelINS_4gemm6kernel13GemmUniversalIN4cute5tupleIJiiiiEEENS1_10collective13CollectiveMmaINS1_34MainloopSm90TmaGmmaWarpSpecializedILi4ENS5_IJNS4_1CILi1EEESB_SB_EEENS1_32KernelTmaWarpSpecializedPingpongEEENS5_IJNSA_ILi64EEENSA_ILi128EEESG_EEENS_10bfloat16_tENS5_IJlSB_lEEESI_SJ_NS4_8TiledMMAINS4_8MMA_AtomIJNS4_4SM904GMMA28MMA_64x128x16_F32BF16BF16_SSILNSN_5MajorE0ELSP_0ELNSN_7ScaleInE1ELSQ_1EEEEEENS4_6LayoutISC_NS5_IJNSA_ILi0EEESU_SU_EEEEENS5_IJNS4_10UnderscoreESX_SX_EEEEENS4_13SM90_TMA_LOADENS4_14ComposedLayoutINS4_7SwizzleILi3ELi4ELi3EEENS4_18smem_ptr_flag_bitsILi16EEENST_INS5_IJNSA_ILi8EEESF_EEENS5_IJSF_SB_EEEEEEEvNS4_8identityES10_S1A_vS1B_EENS_8epilogue10collective6detail29Sm90TmaWarpSpecializedAdapterINS1E_15DefaultEpilogueISI_SJ_SJ_NS1D_6thread17LinearCombinationISI_Li1EffLNS1I_9ScaleType4KindE0ELNS_15FloatRoundStyleE2ESI_EENS1_15EpilogueDefaultEEEEEvvEEEEvNT_6ParamsE:
[----:B------:R-:W0:Y:S01]  /*0000*/  LDC R1, c[0x0][0x28] ;  /* 0x00000a00ff017b82 */ /* 0x000e220000000800 */
[----:B------:R-:W1:Y:S01]  /*0010*/  S2R R4, SR_TID.X ;  /* 0x0000000000047919 */ /* 0x000e620000002100 */
[----:B------:R-:W-:Y:S01]  /*0020*/  ELECT P0, URZ, PT ;  /* 0x00000000003f782f */ /* 0x000fe20003800000 */
[----:B------:R-:W-:Y:S01]  /*0030*/  BSSY B0, `(.L_x_0) ;  /* 0x0000014000007945 */ /* 0x000fe20003800000 */
[----:B-1----:R-:W-:-:S05]  /*0040*/  SHF.R.U32.HI R0, RZ, 0x5, R4 ;  /* 0x00000005ff007819 */ /* 0x002fca0000011604 */
[----:B------:R-:W1:Y:S02]  /*0050*/  SHFL.IDX PT, R2, R0, RZ, 0x1f ;  /* 0x00001fff00027589 */ /* 0x000e6400000e0000 */
[----:B-1----:R-:W-:Y:S02]  /*0060*/  R2UR UR8, R2 ;  /* 0x00000000020872ca */ /* 0x002fe400000e0000 */
[----:B------:R-:W-:-:S05]  /*0070*/  SHF.R.U32.HI R2, RZ, 0x7, R4 ;  /* 0x00000007ff027819 */ /* 0x000fca0000011604 */
[----:B------:R1:W2:Y:S06]  /*0080*/  SHFL.IDX PT, R3, R2, RZ, 0x1f ;  /* 0x00001fff02037589 */ /* 0x0002ac00000e0000 */
[----:B------:R-:W-:Y:S02]  /*0090*/  USHF.R.S32.HI UR4, URZ, 0x1f, UR8 ;  /* 0x0000001f3f047899 */ /* 0x000fe40008011408 */
[----:B------:R-:W-:Y:S02]  /*00a0*/  ISETP.NE.OR P0, PT, RZ, UR8, !P0 ;  /* 0x00000008ff007c0c */ /* 0x000fe4000c705670 */
[----:B------:R-:W-:-:S04]  /*00b0*/  ULEA.HI UR4, UR4, UR8, URZ, 0x2 ;  /* 0x0000000804047291 */ /* 0x000fc8000f8f103f */
[----:B------:R-:W-:-:S04]  /*00c0*/  ULOP3.LUT UR4, UR4, 0xfffffffc, URZ, 0xc0, !UPT ;  /* 0xfffffffc04047892 */ /* 0x000fc8000f8ec03f */
[----:B------:R-:W-:-:S03]  /*00d0*/  UIADD3 UR8, UR8, -UR4, URZ ;  /* 0x8000000408087290 */ /* 0x000fc6000fffe03f */
[----:B01----:R-:W-:Y:S09]  /*00e0*/  @P0 BRA `(.L_x_1) ;  /* 0x0000000000200947 */ /* 0x003ff20003800000 */
[----:B------:R-:W-:Y:S02]  /*00f0*/  ULDC.64 UR4, c[0x0][0x198] ;  /* 0x0000660000047ab9 */ /* 0x000fe40000000a00 */
[----:B------:R-:W-:Y:S02]  /*0100*/  UIADD3 UR6, UP0, UR4, 0xf0, URZ ;  /* 0x000000f004067890 */ /* 0x000fe4000ff1e03f */
[----:B------:R-:W-:Y:S02]  /*0110*/  UIADD3 UR4, UP1, UR4, 0x1f0, URZ ;  /* 0x000001f004047890 */ /* 0x000fe4000ff3e03f */
[----:B------:R-:W-:Y:S02]  /*0120*/  UIADD3.X UR7, URZ, UR5, URZ, UP0, !UPT ;  /* 0x000000053f077290 */ /* 0x000fe400087fe43f */
[----:B------:R-:W-:-:S07]  /*0130*/  UIADD3.X UR5, URZ, UR5, URZ, UP1, !UPT ;  /* 0x000000053f057290 */ /* 0x000fce0008ffe43f */
[----:B------:R0:W-:Y:S02]  /*0140*/  UTMACCTL.PF [UR6] ;  /* 0x00000000060079b9 */ /* 0x0001e40008040000 */
[----:B------:R0:W-:Y:S02]  /*0150*/  UTMACCTL.PF [UR4] ;  /* 0x00000000040079b9 */ /* 0x0001e40008040000 */
[----:B0-----:R-:W-:Y:S01]  /*0160*/  NOP ;  /* 0x0000000000007918 */ /* 0x001fe20000000000 */
.L_x_1:
[----:B------:R-:W-:Y:S05]  /*0170*/  BSYNC B0 ;  /* 0x0000000000007941 */ /* 0x000fea0003800000 */
.L_x_0:
[----:B------:R-:W0:Y:S01]  /*0180*/  SHFL.IDX PT, R5, R0, RZ, 0x1f ;  /* 0x00001fff00057589 */ /* 0x000e2200000e0000 */
[----:B--2---:R-:W-:Y:S01]  /*0190*/  R2UR UR15, R3 ;  /* 0x00000000030f72ca */ /* 0x004fe200000e0000 */
[----:B------:R-:W-:-:S04]  /*01a0*/  UISETP.NE.AND UP0, UPT, UR8, 0x3, UPT ;  /* 0x000000030800788c */ /* 0x000fc8000bf05270 */
[----:B------:R-:W-:-:S08]  /*01b0*/  UISETP.EQ.OR UP0, UPT, UR8, URZ, !UP0 ;  /* 0x0000003f0800728c */ /* 0x000fd0000c702670 */
[----:B------:R-:W-:Y:S02]  /*01c0*/  UIADD3 UR18, UR15, -0x1, URZ ;  /* 0xffffffff0f127890 */ /* 0x000fe4000fffe03f */
[----:B------:R-:W-:Y:S02]  /*01d0*/  UISETP.EQ.AND UP0, UPT, UR15, URZ, UP0 ;  /* 0x0000003f0f00728c */ /* 0x000fe40008702270 */
[----:B------:R-:W-:Y:S02]  /*01e0*/  UISETP.GE.U32.AND UP1, UPT, UR18, 0x2, UPT ;  /* 0x000000021200788c */ /* 0x000fe4000bf26070 */
[----:B------:R-:W-:Y:S01]  /*01f0*/  USEL UR40, URZ, 0x1, !UP0 ;  /* 0x000000013f287887 */ /* 0x000fe2000c000000 */
[----:B0-----:R-:W-:-:S03]  /*0200*/  ISETP.NE.AND P0, PT, R5, RZ, PT ;  /* 0x000000ff0500720c */ /* 0x001fc60003f05270 */
[----:B------:R-:W-:-:S10]  /*0210*/  USEL UR40, UR40, 0x2, UP1 ;  /* 0x0000000228287887 */ /* 0x000fd40008800000 */
[----:B------:R-:W-:Y:S05]  /*0220*/  @P0 BRA `(.L_x_2) ;  /* 0x0000000000580947 */ /* 0x000fea0003800000 */
[----:B------:R-:W0:Y:S01]  /*0230*/  S2UR UR9, SR_CgaCtaId ;  /* 0x00000000000979c3 */ /* 0x000e220000008800 */
[----:B------:R-:W-:Y:S01]  /*0240*/  UMOV UR4, 0x400 ;  /* 0x0000040000047882 */ /* 0x000fe20000000000 */
[----:B------:R-:W-:Y:S01]  /*0250*/  UMOV UR5, 0x1 ;  /* 0x0000000100057882 */ /* 0x000fe20000000000 */
[----:B------:R-:W-:Y:S01]  /*0260*/  UMOV UR6, 0x80 ;  /* 0x0000008000067882 */ /* 0x000fe20000000000 */
[----:B------:R-:W-:Y:S01]  /*0270*/  ELECT P0, URZ, PT ;  /* 0x00000000003f782f */ /* 0x000fe20003800000 */
[----:B------:R-:W-:-:S04]  /*0280*/  UIADD3 UR6, -UR6, 0x100000, URZ ;  /* 0x0010000006067890 */ /* 0x000fc8000fffe13f */
[----:B------:R-:W-:Y:S02]  /*0290*/  USHF.L.U32 UR7, UR6, 0xb, URZ ;  /* 0x0000000b06077899 */ /* 0x000fe4000800063f */
[----:B------:R-:W-:Y:S02]  /*02a0*/  USHF.L.U32 UR6, UR6, 0x1, URZ ;  /* 0x0000000106067899 */ /* 0x000fe4000800063f */
[----:B0-----:R-:W-:Y:S02]  /*02b0*/  ULEA UR9, UR9, UR4, 0x18 ;  /* 0x0000000409097291 */ /* 0x001fe4000f8ec03f */
[----:B------:R-:W-:-:S04]  /*02c0*/  UIADD3 UR4, -UR5, 0x100000, URZ ;  /* 0x0010000005047890 */ /* 0x000fc8000fffe13f */
[----:B------:R-:W-:Y:S02]  /*02d0*/  USHF.L.U32 UR5, UR4, 0xb, URZ ;  /* 0x0000000b04057899 */ /* 0x000fe4000800063f */
[----:B------:R-:W-:Y:S01]  /*02e0*/  USHF.L.U32 UR4, UR4, 0x1, URZ ;  /* 0x0000000104047899 */ /* 0x000fe2000800063f */
[----:B------:R-:W0:Y:S11]  /*02f0*/  FENCE.VIEW.ASYNC.S ;  /* 0x00000000000073c6 */ /* 0x000e360000000000 */
[----:B0-----:R0:W1:Y:S01]  /*0300*/  SYNCS.EXCH.64 URZ, [UR9], UR4 ;  /* 0x00000004093f75b2 */ /* 0x0010620008000100 */
[----:B------:R0:W2:Y:S01]  /*0310*/  SYNCS.EXCH.64 URZ, [UR9+0x20], UR6 ;  /* 0x00002006093f75b2 */ /* 0x0000a20008000100 */
[----:B------:R0:W3:Y:S01]  /*0320*/  SYNCS.EXCH.64 URZ, [UR9+0x8], UR4 ;  /* 0x00000804093f75b2 */ /* 0x0000e20008000100 */
[----:B------:R0:W4:Y:S01]  /*0330*/  SYNCS.EXCH.64 URZ, [UR9+0x28], UR6 ;  /* 0x00002806093f75b2 */ /* 0x0001220008000100 */
[----:B------:R0:W0:Y:S01]  /*0340*/  SYNCS.EXCH.64 URZ, [UR9+0x10], UR4 ;  /* 0x00001004093f75b2 */ /* 0x0000220008000100 */
[----:B------:R0:W0:Y:S01]  /*0350*/  SYNCS.EXCH.64 URZ, [UR9+0x30], UR6 ;  /* 0x00003006093f75b2 */ /* 0x0000220008000100 */
[----:B------:R0:W0:Y:S01]  /*0360*/  SYNCS.EXCH.64 URZ, [UR9+0x18], UR4 ;  /* 0x00001804093f75b2 */ /* 0x0000220008000100 */
[----:B------:R0:W0:Y:S01]  /*0370*/  SYNCS.EXCH.64 URZ, [UR9+0x38], UR6 ;  /* 0x00003806093f75b2 */ /* 0x0000220008000100 */
[----:B------:R-:W-:Y:S01]  /*0380*/  NOP ;  /* 0x0000000000007918 */ /* 0x000fe20000000000 */
.L_x_2:
[----:B------:R-:W5:Y:S01]  /*0390*/  SHFL.IDX PT, R5, R0, RZ, 0x1f ;  /* 0x00001fff00057589 */ /* 0x000f6200000e0000 */
[----:B------:R-:W-:Y:S01]  /*03a0*/  ELECT P0, URZ, PT ;  /* 0x00000000003f782f */ /* 0x000fe20003800000 */
[----:B------:R-:W-:Y:S01]  /*03b0*/  NOP ;  /* 0x0000000000007918 */ /* 0x000fe20000000000 */
[----:B------:R-:W-:Y:S01]  /*03c0*/  ELECT P1, URZ, PT ;  /* 0x00000000003f782f */ /* 0x000fe20003820000 */
[----:B------:R-:W1:Y:S01]  /*03d0*/  SHFL.IDX PT, R3, R0, RZ, 0x1f ;  /* 0x00001fff00037589 */ /* 0x000e6200000e0000 */
[----:B0-----:R-:W-:Y:S01]  /*03e0*/  UMOV UR4, 0x20 ;  /* 0x0000002000047882 */ /* 0x001fe20000000000 */
[----:B------:R-:W-:Y:S01]  /*03f0*/  UMOV UR12, 0x80 ;  /* 0x00000080000c7882 */ /* 0x000fe20000000000 */
[----:B------:R-:W-:Y:S01]  /*0400*/  NOP ;  /* 0x0000000000007918 */ /* 0x000fe20000000000 */
[----:B------:R0:W0:Y:S01]  /*0410*/  SHFL.IDX PT, R95, R2, RZ, 0x1f ;  /* 0x00001fff025f7589 */ /* 0x00002200000e0000 */
[----:B------:R-:W-:Y:S01]  /*0420*/  ULDC.64 UR54, c[0x0][0x208] ;  /* 0x0000820000367ab9 */ /* 0x000fe20000000a00 */
[----:B-----5:R-:W-:-:S02]  /*0430*/  ISETP.NE.OR P0, PT, R5, RZ, !P0 ;  /* 0x000000ff0500720c */ /* 0x020fc40004705670 */
[----:B-1----:R-:W-:Y:S02]  /*0440*/  ISETP.NE.OR P1, PT, R3, RZ, !P1 ;  /* 0x000000ff0300720c */ /* 0x002fe40004f25670 */
[----:B------:R-:W-:-:S04]  /*0450*/  SHF.R.S32.HI R3, RZ, 0x1f, R4 ;  /* 0x0000001fff037819 */ /* 0x000fc80000011404 */
[----:B------:R-:W-:-:S05]  /*0460*/  LEA.HI R3, R3, R4, RZ, 0x7 ;  /* 0x0000000403037211 */ /* 0x000fca00078f38ff */
[----:B------:R-:W-:Y:S01]  /*0470*/  VOTEU.ALL UP0, P0 ;  /* 0x00000000003f7886 */ /* 0x000fe20000000000 */
[----:B------:R-:W-:Y:S01]  /*0480*/  LOP3.LUT R3, R3, 0xffffff80, RZ, 0xc0, !PT ;  /* 0xffffff8003037812 */ /* 0x000fe200078ec0ff */
[----:B------:R-:W-:-:S03]  /*0490*/  VOTEU.ALL UP1, P1 ;  /* 0x00000000003f7886 */ /* 0x000fc60000820000 */
[----:B------:R-:W1:Y:S01]  /*04a0*/  @!UP0 S2UR UR7, SR_CgaCtaId ;  /* 0x00000000000789c3 */ /* 0x000e620000008800 */
[----:B------:R-:W-:Y:S01]  /*04b0*/  @!UP0 UMOV UR6, 0x400 ;  /* 0x0000040000068882 */ /* 0x000fe20000000000 */
[----:B------:R-:W-:-:S04]  /*04c0*/  @!UP0 UIADD3 UR4, -UR4, 0x100000, URZ ;  /* 0x0010000004048890 */ /* 0x000fc8000fffe13f */
[----:B------:R-:W-:Y:S02]  /*04d0*/  @!UP0 USHF.L.U32 UR5, UR4, 0xb, URZ ;  /* 0x0000000b04058899 */ /* 0x000fe4000800063f */
[----:B------:R-:W-:Y:S01]  /*04e0*/  @!UP0 USHF.L.U32 UR4, UR4, 0x1, URZ ;  /* 0x0000000104048899 */ /* 0x000fe2000800063f */
[----:B------:R-:W-:Y:S01]  /*04f0*/  IMAD.IADD R3, R4, 0x1, -R3 ;  /* 0x0000000104037824 */ /* 0x000fe200078e0a03 */
[----:B------:R-:W-:Y:S01]  /*0500*/  @!UP1 UMOV UR10, 0x400 ;  /* 0x00000400000a9882 */ /* 0x000fe20000000000 */
[----:B------:R-:W-:Y:S01]  /*0510*/  VOTEU.ALL UP2, P1 ;  /* 0x00000000003f7886 */ /* 0x000fe20000840000 */
[----:B------:R-:W-:Y:S01]  /*0520*/  VOTEU.ALL UP3, P1 ;  /* 0x00000000003f7886 */ /* 0x000fe20000860000 */
[----:B------:R-:W-:Y:S01]  /*0530*/  VOTEU.ALL UP4, P1 ;  /* 0x00000000003f7886 */ /* 0x000fe20000880000 */
[----:B------:R-:W5:Y:S01]  /*0540*/  @!UP1 S2UR UR11, SR_CgaCtaId ;  /* 0x00000000000b99c3 */ /* 0x000f620000008800 */
[----:B------:R-:W-:Y:S01]  /*0550*/  VOTEU.ALL UP5, P1 ;  /* 0x00000000003f7886 */ /* 0x000fe200008a0000 */
[----:B------:R-:W-:Y:S01]  /*0560*/  ISETP.NE.AND P1, PT, RZ, UR15, PT ;  /* 0x0000000fff007c0c */ /* 0x000fe2000bf25270 */
[----:B-1----:R-:W-:-:S02]  /*0570*/  @!UP0 ULEA UR9, UR7, UR6, 0x18 ;  /* 0x0000000607098291 */ /* 0x002fc4000f8ec03f */
[----:B------:R-:W-:-:S04]  /*0580*/  @!UP1 UIADD3 UR6, -UR12, 0x100000, URZ ;  /* 0x001000000c069890 */ /* 0x000fc8000fffe13f */
[----:B------:R-:W-:Y:S02]  /*0590*/  @!UP1 USHF.L.U32 UR7, UR6, 0xb, URZ ;  /* 0x0000000b06079899 */ /* 0x000fe4000800063f */
[----:B------:R-:W-:Y:S01]  /*05a0*/  @!UP1 USHF.L.U32 UR6, UR6, 0x1, URZ ;  /* 0x0000000106069899 */ /* 0x000fe2000800063f */
[----:B------:R-:W-:Y:S01]  /*05b0*/  VOTEU.ALL UP0, P0 ;  /* 0x00000000003f7886 */ /* 0x000fe20000000000 */
[----:B-----5:R-:W-:Y:S01]  /*05c0*/  @!UP1 ULEA UR10, UR11, UR10, 0x18 ;  /* 0x0000000a0b0a9291 */ /* 0x020fe2000f8ec03f */
[----:B------:R-:W-:Y:S01]  /*05d0*/  VOTEU.ALL UP1, P0 ;  /* 0x00000000003f7886 */ /* 0x000fe20000020000 */
[----:B------:R-:W1:Y:S02]  /*05e0*/  FENCE.VIEW.ASYNC.S ;  /* 0x00000000000073c6 */ /* 0x000e640000000000 */
[----:B-1----:R-:W2:Y:S02]  /*05f0*/  @!UP0 SYNCS.EXCH.64 URZ, [UR9+0x70], UR4 ;  /* 0x00007004093f85b2 */ /* 0x002ea40008000100 */
[----:B------:R1:W2:Y:S01]  /*0600*/  @!UP1 SYNCS.EXCH.64 URZ, [UR9+0x78], UR4 ;  /* 0x00007804093f95b2 */ /* 0x0002a20008000100 */
[----:B------:R-:W-:Y:S01]  /*0610*/  NOP ;  /* 0x0000000000007918 */ /* 0x000fe20000000000 */
[----:B-1----:R-:W-:-:S02]  /*0620*/  ULDC.64 UR4, c[0x0][0x598] ;  /* 0x0001660000047ab9 */ /* 0x002fc40000000a00 */
[----:B------:R-:W-:Y:S02]  /*0630*/  ISETP.NE.U32.AND P0, PT, RZ, UR4, PT ;  /* 0x00000004ff007c0c */ /* 0x000fe4000bf05070 */
[----:B------:R1:W2:Y:S02]  /*0640*/  @!UP2 SYNCS.EXCH.64 URZ, [UR10+0x50], UR6 ;  /* 0x000050060a3fa5b2 */ /* 0x0002a40008000100 */
[----:B------:R-:W-:Y:S01]  /*0650*/  ISETP.NE.AND.EX P0, PT, RZ, UR5, PT, P0 ;  /* 0x00000005ff007c0c */ /* 0x000fe2000bf05300 */
[----:B------:R1:W2:Y:S01]  /*0660*/  @!UP3 SYNCS.EXCH.64 URZ, [UR10+0x58], UR6 ;  /* 0x000058060a3fb5b2 */ /* 0x0002a20008000100 */
[----:B------:R1:W2:Y:S01]  /*0670*/  @!UP4 SYNCS.EXCH.64 URZ, [UR10+0x60], UR6 ;  /* 0x000060060a3fc5b2 */ /* 0x0002a20008000100 */
[----:B------:R1:W2:Y:S01]  /*0680*/  @!UP5 SYNCS.EXCH.64 URZ, [UR10+0x68], UR6 ;  /* 0x000068060a3fd5b2 */ /* 0x0002a20008000100 */
[----:B------:R-:W-:Y:S01]  /*0690*/  NOP ;  /* 0x0000000000007918 */ /* 0x000fe20000000000 */
[----:B--234-:R-:W-:Y:S08]  /*06a0*/  BAR.SYNC.DEFER_BLOCKING 0x0 ;  /* 0x0000000000007b1d */ /* 0x01cff00000010000 */
[----:B01----:R-:W-:Y:S05]  /*06b0*/  @!P0 BRA `(.L_x_3) ;  /* 0x00000000001c8947 */ /* 0x003fea0003800000 */
[----:B------:R-:W0:Y:S02]  /*06c0*/  LDC.64 R6, c[0x0][0x598] ;  /* 0x00016600ff067b82 */ /* 0x000e240000000a00 */
[----:B0-----:R-:W2:Y:S02]  /*06d0*/  LDG.E.64 R6, desc[UR54][R6.64] ;  /* 0x0000003606067981 */ /* 0x001ea4000c1e1b00 */
[----:B--2---:R-:W-:-:S04]  /*06e0*/  ISETP.NE.U32.AND P0, PT, R6, RZ, PT ;  /* 0x000000ff0600720c */ /* 0x004fc80003f05070 */
[----:B------:R-:W-:-:S13]  /*06f0*/  ISETP.NE.AND.EX P0, PT, R7, RZ, PT, P0 ;  /* 0x000000ff0700720c */ /* 0x000fda0003f05300 */
[----:B------:R-:W-:Y:S05]  /*0700*/  @!P0 BRA `(.L_x_3) ;  /* 0x0000000000088947 */ /* 0x000fea0003800000 */
[----:B------:R1:W5:Y:S01]  /*0710*/  LD.E R22, desc[UR54][R6.64] ;  /* 0x0000003606167980 */ /* 0x000362000c101900 */
[----:B------:R-:W-:Y:S05]  /*0720*/  BRA `(.L_x_4) ;  /* 0x0000000000247947 */ /* 0x000fea0003800000 */
.L_x_3:
[----:B------:R-:W-:Y:S02]  /*0730*/  ULDC.64 UR4, c[0x0][0x588] ;  /* 0x0001620000047ab9 */ /* 0x000fe40000000a00 */
[----:B------:R-:W-:-:S04]  /*0740*/  ISETP.NE.U32.AND P0, PT, RZ, UR4, PT ;  /* 0x00000004ff007c0c */ /* 0x000fc8000bf05070 */
[----:B------:R-:W-:-:S13]  /*0750*/  ISETP.NE.AND.EX P0, PT, RZ, UR5, PT, P0 ;  /* 0x00000005ff007c0c */ /* 0x000fda000bf05300 */
[----:B------:R-:W-:Y:S05]  /*0760*/  @!P0 BRA `(.L_x_5) ;  /* 0x00000000000c8947 */ /* 0x000fea0003800000 */
[----:B------:R-:W0:Y:S02]  /*0770*/  LDC.64 R22, c[0x0][0x588] ;  /* 0x00016200ff167b82 */ /* 0x000e240000000a00 */
[----:B0-----:R0:W5:Y:S01]  /*0780*/  LDG.E R22, desc[UR54][R22.64] ;  /* 0x0000003616167981 */ /* 0x001162000c1e1900 */
[----:B------:R-:W-:Y:S05]  /*0790*/  BRA `(.L_x_4) ;  /* 0x0000000000087947 */ /* 0x000fea0003800000 */
.L_x_5:
[----:B------:R-:W-:Y:S02]  /*07a0*/  ULDC UR4, c[0x0][0x580] ;  /* 0x0001600000047ab9 */ /* 0x000fe40000000800 */
[----:B------:R-:W-:-:S07]  /*07b0*/  IMAD.U32 R22, RZ, RZ, UR4 ;  /* 0x00000004ff167e24 */ /* 0x000fce000f8e00ff */
.L_x_4:
[----:B------:R-:W-:Y:S02]  /*07c0*/  ULDC.64 UR4, c[0x0][0x5a0] ;  /* 0x0001680000047ab9 */ /* 0x000fe40000000a00 */
[----:B------:R-:W-:-:S04]  /*07d0*/  ISETP.NE.U32.AND P0, PT, RZ, UR4, PT ;  /* 0x00000004ff007c0c */ /* 0x000fc8000bf05070 */
[----:B------:R-:W-:-:S13]  /*07e0*/  ISETP.NE.AND.EX P0, PT, RZ, UR5, PT, P0 ;  /* 0x00000005ff007c0c */ /* 0x000fda000bf05300 */
[----:B------:R-:W-:Y:S05]  /*07f0*/  @!P0 BRA `(.L_x_6) ;  /* 0x00000000001c8947 */ /* 0x000fea0003800000 */
[----:B-1----:R-:W1:Y:S02]  /*0800*/  LDC.64 R6, c[0x0][0x5a0] ;  /* 0x00016800ff067b82 */ /* 0x002e640000000a00 */
[----:B-1----:R-:W2:Y:S02]  /*0810*/  LDG.E.64 R6, desc[UR54][R6.64] ;  /* 0x0000003606067981 */ /* 0x002ea4000c1e1b00 */
[----:B--2---:R-:W-:-:S04]  /*0820*/  ISETP.NE.U32.AND P0, PT, R6, RZ, PT ;  /* 0x000000ff0600720c */ /* 0x004fc80003f05070 */
[----:B------:R-:W-:-:S13]  /*0830*/  ISETP.NE.AND.EX P0, PT, R7, RZ, PT, P0 ;  /* 0x000000ff0700720c */ /* 0x000fda0003f05300 */
[----:B------:R-:W-:Y:S05]  /*0840*/  @!P0 BRA `(.L_x_6) ;  /* 0x0000000000088947 */ /* 0x000fea0003800000 */
[----:B0-----:R2:W5:Y:S01]  /*0850*/  LD.E R23, desc[UR54][R6.64] ;  /* 0x0000003606177980 */ /* 0x001562000c101900 */
[----:B------:R-:W-:Y:S05]  /*0860*/  BRA `(.L_x_7) ;  /* 0x0000000000247947 */ /* 0x000fea0003800000 */
.L_x_6:
[----:B------:R-:W-:Y:S02]  /*0870*/  ULDC.64 UR4, c[0x0][0x590] ;  /* 0x0001640000047ab9 */ /* 0x000fe40000000a00 */
[----:B------:R-:W-:-:S04]  /*0880*/  ISETP.NE.U32.AND P0, PT, RZ, UR4, PT ;  /* 0x00000004ff007c0c */ /* 0x000fc8000bf05070 */
[----:B------:R-:W-:-:S13]  /*0890*/  ISETP.NE.AND.EX P0, PT, RZ, UR5, PT, P0 ;  /* 0x00000005ff007c0c */ /* 0x000fda000bf05300 */
[----:B------:R-:W-:Y:S05]  /*08a0*/  @!P0 BRA `(.L_x_8) ;  /* 0x00000000000c8947 */ /* 0x000fea0003800000 */
[----:B-1----:R-:W0:Y:S02]  /*08b0*/  LDC.64 R6, c[0x0][0x590] ;  /* 0x00016400ff067b82 */ /* 0x002e240000000a00 */
[----:B0-----:R0:W5:Y:S01]  /*08c0*/  LDG.E R23, desc[UR54][R6.64] ;  /* 0x0000003606177981 */ /* 0x001162000c1e1900 */
[----:B------:R-:W-:Y:S05]  /*08d0*/  BRA `(.L_x_7) ;  /* 0x0000000000087947 */ /* 0x000fea0003800000 */
.L_x_8:
[----:B------:R-:W-:Y:S02]  /*08e0*/  ULDC UR4, c[0x0][0x584] ;  /* 0x0001610000047ab9 */ /* 0x000fe40000000800 */
[----:B0-----:R-:W-:-:S07]  /*08f0*/  IMAD.U32 R23, RZ, RZ, UR4 ;  /* 0x00000004ff177e24 */ /* 0x001fce000f8e00ff */
.L_x_7:
[----:B------:R-:W3:Y:S01]  /*0900*/  S2UR UR10, SR_CTAID.Y ;  /* 0x00000000000a79c3 */ /* 0x000ee20000002600 */
[----:B------:R-:W-:Y:S01]  /*0910*/  ULDC UR5, c[0x0][0x65c] ;  /* 0x0001970000057ab9 */ /* 0x000fe20000000800 */
[----:B------:R-:W-:Y:S01]  /*0920*/  UISETP.NE.AND UP0, UPT, UR15, 0x2, UPT ;  /* 0x000000020f00788c */ /* 0x000fe2000bf05270 */
[----:B------:R-:W-:Y:S01]  /*0930*/  IMAD.MOV.U32 R18, RZ, RZ, -0x1 ;  /* 0xffffffffff127424 */ /* 0x000fe200078e00ff */
[----:B------:R-:W-:Y:S01]  /*0940*/  UISETP.NE.AND UP2, UPT, UR5, 0x1, UPT ;  /* 0x000000010500788c */ /* 0x000fe2000bf45270 */
[----:B------:R-:W-:Y:S02]  /*0950*/  IMAD.MOV.U32 R2, RZ, RZ, -0x1 ;  /* 0xffffffffff027424 */ /* 0x000fe400078e00ff */
[----:B------:R-:W-:Y:S01]  /*0960*/  IMAD.MOV.U32 R19, RZ, RZ, -0x1 ;  /* 0xffffffffff137424 */ /* 0x000fe200078e00ff */
[----:B------:R-:W4:Y:S01]  /*0970*/  S2UR UR4, SR_CTAID.X ;  /* 0x00000000000479c3 */ /* 0x000f220000002500 */
[----:B------:R-:W-:-:S06]  /*0980*/  UP2UR UR38, UPR, URZ, 0x4 ;  /* 0x000000043f267883 */ /* 0x000fcc0008000000 */
[----:B------:R-:W-:Y:S01]  /*0990*/  @UP2 ULDC UR12, c[0x0][0x10] ;  /* 0x00000400000c2ab9 */ /* 0x000fe20000000800 */
[----:B------:R-:W-:Y:S01]  /*09a0*/  @UP2 UMOV UR7, URZ ;  /* 0x0000003f00072c82 */ /* 0x000fe20008000000 */
[----:B------:R-:W-:Y:S01]  /*09b0*/  @UP2 UMOV UR5, URZ ;  /* 0x0000003f00052c82 */ /* 0x000fe20008000000 */
[----:B012---:R-:W0:Y:S01]  /*09c0*/  LDC.64 R6, c[0x0][0x650] ;  /* 0x00019400ff067b82 */ /* 0x007e220000000a00 */
[----:B---3--:R-:W-:Y:S02]  /*09d0*/  @UP2 UMOV UR9, UR10 ;  /* 0x0000000a00092c82 */ /* 0x008fe40008000000 */
[----:B------:R-:W-:Y:S01]  /*09e0*/  @UP2 UMOV UR6, UR9 ;  /* 0x0000000900062c82 */ /* 0x000fe20008000000 */
[----:B------:R-:W-:Y:S01]  /*09f0*/  @!UP2 UMOV UR9, UR10 ;  /* 0x0000000a0009ac82 */ /* 0x000fe20008000000 */
[----:B----4-:R-:W-:-:S03]  /*0a00*/  @UP2 UIMAD.WIDE.U32 UR12, UR4, UR12, UR6 ;  /* 0x0000000c040c22a5 */ /* 0x010fc6000f8e0006 */
[----:B------:R-:W-:Y:S01]  /*0a10*/  @!UP2 ULDC UR6, c[0x0][0xc] ;  /* 0x000003000006aab9 */ /* 0x000fe20000000800 */
[----:B------:R-:W-:Y:S01]  /*0a20*/  @UP2 UIADD3 UR14, UR13, UR5, URZ ;  /* 0x000000050d0e2290 */ /* 0x000fe2000fffe03f */
[----:B------:R-:W-:Y:S02]  /*0a30*/  ULDC UR10, c[0x0][0xc] ;  /* 0x00000300000a7ab9 */ /* 0x000fe40000000800 */
[----:B------:R-:W-:Y:S01]  /*0a40*/  UMOV UR5, URZ ;  /* 0x0000003f00057c82 */ /* 0x000fe20008000000 */
[----:B------:R-:W-:Y:S01]  /*0a50*/  ULDC UR11, c[0x0][0x10] ;  /* 0x00000400000b7ab9 */ /* 0x000fe20000000800 */
[----:B------:R-:W-:Y:S02]  /*0a60*/  @!UP2 UIMAD.WIDE.U32 UR6, UR6, UR9, UR4 ;  /* 0x000000090606a2a5 */ /* 0x000fe4000f8e0004 */
[----:B------:R-:W-:Y:S01]  /*0a70*/  UIMAD.WIDE.U32 UR10, UR10, UR11, URZ ;  /* 0x0000000b0a0a72a5 */ /* 0x000fe2000f8e003f */
[----:B------:R-:W-:-:S03]  /*0a80*/  ULDC UR13, c[0x0][0x14] ;  /* 0x00000500000d7ab9 */ /* 0x000fc60000000800 */
[----:B------:R-:W-:Y:S02]  /*0a90*/  UIMAD.WIDE.U32 UR52, UR10, UR13, URZ ;  /* 0x0000000d0a3472a5 */ /* 0x000fe4000f8e003f */
[----:B------:R-:W-:Y:S01]  /*0aa0*/  UIMAD UR39, UR11, UR13, URZ ;  /* 0x0000000d0b2772a4 */ /* 0x000fe2000f8e023f */
[----:B------:R-:W-:Y:S01]  /*0ab0*/  @!UP2 UMOV UR12, UR6 ;  /* 0x00000006000cac82 */ /* 0x000fe20008000000 */
[----:B------:R-:W-:Y:S02]  /*0ac0*/  @!UP2 UMOV UR14, UR7 ;  /* 0x00000007000eac82 */ /* 0x000fe40008000000 */
[----:B------:R-:W-:Y:S02]  /*0ad0*/  UIADD3 UR39, UR53, UR39, URZ ;  /* 0x0000002735277290 */ /* 0x000fe4000fffe03f */
[----:B------:R-:W-:-:S04]  /*0ae0*/  UIADD3 UR6, UP1, UR12, UR52, URZ ;  /* 0x000000340c067290 */ /* 0x000fc8000ff3e03f */
[----:B------:R-:W-:Y:S02]  /*0af0*/  UIADD3.X UR7, UR14, UR39, URZ, UP1, !UPT ;  /* 0x000000270e077290 */ /* 0x000fe40008ffe43f */
[----:B------:R-:W-:Y:S02]  /*0b00*/  USEL UR6, UR6, UR12, !UP0 ;  /* 0x0000000c06067287 */ /* 0x000fe4000c000000 */
[----:B------:R-:W-:-:S04]  /*0b10*/  USEL UR7, UR7, UR14, !UP0 ;  /* 0x0000000e07077287 */ /* 0x000fc8000c000000 */
[----:B0-----:R-:W-:Y:S01]  /*0b20*/  ISETP.LE.U32.AND P0, PT, R6, UR6, PT ;  /* 0x0000000606007c0c */ /* 0x001fe2000bf03070 */
[----:B------:R-:W-:Y:S02]  /*0b30*/  IMAD.U32 R16, RZ, RZ, UR6 ;  /* 0x00000006ff107e24 */ /* 0x000fe4000f8e00ff */
[----:B------:R-:W-:Y:S02]  /*0b40*/  IMAD.U32 R0, RZ, RZ, UR7 ;  /* 0x00000007ff007e24 */ /* 0x000fe4000f8e00ff */
[----:B------:R-:W-:-:S03]  /*0b50*/  IMAD.U32 R17, RZ, RZ, UR7 ;  /* 0x00000007ff117e24 */ /* 0x000fc6000f8e00ff */
[----:B------:R-:W-:Y:S02]  /*0b60*/  ISETP.GE.U32.AND.EX P0, PT, R0, R7, PT, P0 ;  /* 0x000000070000720c */ /* 0x000fe40003f06100 */
[----:B------:R-:W-:-:S11]  /*0b70*/  PRMT R0, RZ, 0x7610, R0 ;  /* 0x00007610ff007816 */ /* 0x000fd60000000000 */
[----:B------:R-:W-:Y:S05]  /*0b80*/  @P0 BRA `(.L_x_9) ;  /* 0x00000004008c0947 */ /* 0x000fea0003800000 */
[----:B------:R-:W-:Y:S01]  /*0b90*/  I2FP.F32.U32 R0, UR4 ;  /* 0x0000000400007c45 */ /* 0x000fe20008201000 */
[----:B------:R-:W-:Y:S01]  /*0ba0*/  ULDC.64 UR16, c[0x0][0x628] ;  /* 0x00018a0000107ab9 */ /* 0x000fe20000000a00 */
[----:B------:R-:W-:Y:S01]  /*0bb0*/  ULDC UR6, c[0x0][0x150] ;  /* 0x0000540000067ab9 */ /* 0x000fe20000000800 */
[----:B------:R-:W-:Y:S01]  /*0bc0*/  ISETP.NE.U32.AND P0, PT, RZ, UR16, PT ;  /* 0x00000010ff007c0c */ /* 0x000fe2000bf05070 */
[----:B------:R-:W-:Y:S01]  /*0bd0*/  ULDC UR15, c[0x0][0x630] ;  /* 0x00018c00000f7ab9 */ /* 0x000fe20000000800 */
[----:B------:R-:W-:Y:S01]  /*0be0*/  FMUL R0, R0, UR6 ;  /* 0x0000000600007c20 */ /* 0x000fe20008400000 */
[----:B------:R-:W-:Y:S01]  /*0bf0*/  R2UR UR19, R16 ;  /* 0x00000000101372ca */ /* 0x000fe200000e0000 */
[----:B------:R-:W-:Y:S01]  /*0c00*/  ULDC UR21, c[0x0][0x154] ;  /* 0x0000550000157ab9 */ /* 0x000fe20000000800 */
[----:B------:R-:W-:Y:S01]  /*0c10*/  ISETP.NE.AND.EX P0, PT, RZ, UR17, PT, P0 ;  /* 0x00000011ff007c0c */ /* 0x000fe2000bf05300 */
[----:B------:R0:W1:Y:S01]  /*0c20*/  F2I.U32.TRUNC.NTZ R2, R0 ;  /* 0x0000000000027305 */ /* 0x000062000020f000 */
[----:B------:R-:W-:-:S02]  /*0c30*/  R2UR UR20, R17 ;  /* 0x00000000111472ca */ /* 0x000fc400000e0000 */
[----:B------:R-:W-:Y:S02]  /*0c40*/  R2UR UR6, R16 ;  /* 0x00000000100672ca */ /* 0x000fe400000e0000 */
[----:B------:R-:W-:-:S07]  /*0c50*/  R2UR UR7, R17 ;  /* 0x00000000110772ca */ /* 0x000fce00000e0000 */
[----:B0-----:R-:W-:Y:S08]  /*0c60*/  @!P0 BRA `(.L_x_10) ;  /* 0x0000000000308947 */ /* 0x001ff00003800000 */
[----:B------:R-:W-:Y:S01]  /*0c70*/  R2UR UR6, R16 ;  /* 0x00000000100672ca */ /* 0x000fe200000e0000 */
[----:B------:R-:W-:Y:S01]  /*0c80*/  ULDC UR12, c[0x0][0x634] ;  /* 0x00018d00000c7ab9 */ /* 0x000fe20000000800 */
[----:B------:R-:W-:-:S11]  /*0c90*/  R2UR UR14, R17 ;  /* 0x00000000110e72ca */ /* 0x000fd600000e0000 */
[----:B------:R-:W-:-:S04]  /*0ca0*/  UIADD3 UR12, UP1, UR6, UR12, URZ ;  /* 0x0000000c060c7290 */ /* 0x000fc8000ff3e03f */
[----:B------:R-:W-:-:S04]  /*0cb0*/  UIADD3.X UR14, URZ, UR14, URZ, UP1, !UPT ;  /* 0x0000000e3f0e7290 */ /* 0x000fc80008ffe43f */
[----:B------:R-:W-:-:S04]  /*0cc0*/  UIMAD.WIDE.U32 UR6, UR14, UR16, URZ ;  /* 0x000000100e0672a5 */ /* 0x000fc8000f8e003f */
[----:B------:R-:W-:Y:S02]  /*0cd0*/  UIMAD.WIDE.U32 UR10, UP1, UR12, UR17, UR6 ;  /* 0x000000110c0a72a5 */ /* 0x000fe4000f820006 */
[----:B------:R-:W-:Y:S02]  /*0ce0*/  UIMAD.WIDE.U32 UR6, UR12, UR16, URZ ;  /* 0x000000100c0672a5 */ /* 0x000fe4000f8e003f */
[----:B------:R-:W-:Y:S02]  /*0cf0*/  UIADD3.X UR13, URZ, URZ, URZ, UP1, !UPT ;  /* 0x0000003f3f0d7290 */ /* 0x000fe40008ffe43f */
[----:B------:R-:W-:Y:S01]  /*0d00*/  UIADD3 URZ, UP1, UR7, UR10, URZ ;  /* 0x0000000a073f7290 */ /* 0x000fe2000ff3e03f */
[----:B------:R-:W-:-:S03]  /*0d10*/  UMOV UR12, UR11 ;  /* 0x0000000b000c7c82 */ /* 0x000fc60008000000 */
[----:B------:R-:W-:-:S12]  /*0d20*/  UIMAD.WIDE.U32.X UR6, UR14, UR17, UR12, UP1 ;  /* 0x000000110e0672a5 */ /* 0x000fd800088e040c */
.L_x_10:
[----:B------:R-:W-:Y:S01]  /*0d30*/  USHF.R.U64 UR5, UR6, UR15, UR7 ;  /* 0x0000000f06057299 */ /* 0x000fe20008001207 */
[----:B------:R-:W-:Y:S01]  /*0d40*/  I2FP.F32.U32 R0, UR9 ;  /* 0x0000000900007c45 */ /* 0x000fe20008201000 */
[----:B------:R-:W-:Y:S01]  /*0d50*/  USHF.R.U32.HI UR6, URZ, UR15, UR7 ;  /* 0x0000000f3f067299 */ /* 0x000fe20008011607 */
[----:B-1----:R-:W-:Y:S01]  /*0d60*/  R2UR UR14, R2 ;  /* 0x00000000020e72ca */ /* 0x002fe200000e0000 */
[----:B------:R-:W-:Y:S02]  /*0d70*/  UIADD3 UR17, UP1, URZ, -UR5, URZ ;  /* 0x800000053f117290 */ /* 0x000fe4000ff3e03f */
[----:B------:R-:W-:Y:S01]  /*0d80*/  FMUL R0, R0, UR21 ;  /* 0x0000001500007c20 */ /* 0x000fe20008400000 */
[----:B------:R-:W-:Y:S01]  /*0d90*/  ULDC.64 UR10, c[0x0][0x620] ;  /* 0x00018800000a7ab9 */ /* 0x000fe20000000a00 */
[----:B------:R-:W-:Y:S01]  /*0da0*/  UIADD3.X UR6, URZ, ~UR6, URZ, UP1, !UPT ;  /* 0x800000063f067290 */ /* 0x000fe20008ffe43f */
[----:B------:R-:W-:Y:S01]  /*0db0*/  UMOV UR12, UR19 ;  /* 0x00000013000c7c82 */ /* 0x000fe20008000000 */
[----:B------:R-:W-:-:S02]  /*0dc0*/  UMOV UR13, UR20 ;  /* 0x00000014000d7c82 */ /* 0x000fc40008000000 */
[----:B------:R-:W-:Y:S01]  /*0dd0*/  UIMAD UR6, UR6, UR10, URZ ;  /* 0x0000000a060672a4 */ /* 0x000fe2000f8e023f */
[----:B------:R-:W0:Y:S01]  /*0de0*/  F2I.U32.TRUNC.NTZ R0, R0 ;  /* 0x0000000000007305 */ /* 0x000e22000020f000 */
[----:B------:R-:W-:Y:S02]  /*0df0*/  UIMAD.WIDE.U32 UR12, UR17, UR10, UR12 ;  /* 0x0000000a110c72a5 */ /* 0x000fe4000f8e000c */
[----:B------:R-:W-:Y:S01]  /*0e00*/  UIMAD UR17, UR17, UR11, UR6 ;  /* 0x0000000b111172a4 */ /* 0x000fe2000f8e0206 */
[----:B------:R-:W-:Y:S01]  /*0e10*/  ULDC UR24, c[0x0][0x658] ;  /* 0x0001960000187ab9 */ /* 0x000fe20000000800 */
[----:B------:R-:W-:Y:S02]  /*0e20*/  UMOV UR22, 0xffffffff ;  /* 0xffffffff00167882 */ /* 0x000fe40000000000 */
[----:B------:R-:W-:Y:S01]  /*0e30*/  UIADD3 UR17, UR13, UR17, URZ ;  /* 0x000000110d117290 */ /* 0x000fe2000fffe03f */
[----:B------:R-:W-:Y:S01]  /*0e40*/  ULDC UR19, c[0x0][0x618] ;  /* 0x0001860000137ab9 */ /* 0x000fe20000000800 */
[----:B------:R-:W-:Y:S01]  /*0e50*/  ULDC.64 UR6, c[0x0][0x640] ;  /* 0x0001900000067ab9 */ /* 0x000fe20000000a00 */
[----:B------:R-:W-:Y:S01]  /*0e60*/  USHF.L.U32 UR13, UR22, UR24, URZ ;  /* 0x00000018160d7299 */ /* 0x000fe2000800063f */
[----:B------:R-:W-:Y:S01]  /*0e70*/  ISETP.NE.U32.AND P0, PT, RZ, UR6, PT ;  /* 0x00000006ff007c0c */ /* 0x000fe2000bf05070 */
[----:B------:R-:W-:-:S02]  /*0e80*/  USHF.R.U64 UR22, UR12, UR19, UR17 ;  /* 0x000000130c167299 */ /* 0x000fc40008001211 */
[----:B------:R-:W-:Y:S01]  /*0e90*/  USHF.R.U32.HI UR12, URZ, UR19, UR17 ;  /* 0x000000133f0c7299 */ /* 0x000fe20008011611 */
[----:B0-----:R-:W-:Y:S01]  /*0ea0*/  R2UR UR16, R0 ;  /* 0x00000000001072ca */ /* 0x001fe200000e0000 */
[----:B------:R-:W-:Y:S01]  /*0eb0*/  ULDC UR21, c[0x0][0x608] ;  /* 0x0001820000157ab9 */ /* 0x000fe20000000800 */
[----:B------:R-:W-:Y:S01]  /*0ec0*/  ISETP.NE.AND.EX P0, PT, RZ, UR7, PT, P0 ;  /* 0x00000007ff007c0c */ /* 0x000fe2000bf05300 */
[----:B------:R-:W-:Y:S02]  /*0ed0*/  USHF.R.U64 UR26, UR22, UR21, UR12 ;  /* 0x00000015161a7299 */ /* 0x000fe4000800120c */
[----:B------:R-:W-:Y:S01]  /*0ee0*/  USHF.R.U32.HI UR12, URZ, UR21, UR12 ;  /* 0x000000153f0c7299 */ /* 0x000fe2000801160c */
[----:B------:R-:W-:Y:S01]  /*0ef0*/  UMOV UR20, 0x1 ;  /* 0x0000000100147882 */ /* 0x000fe20000000000 */
[----:B------:R-:W-:Y:S02]  /*0f00*/  UIADD3 UR14, -UR14, URZ, URZ ;  /* 0x0000003f0e0e7290 */ /* 0x000fe4000fffe13f */
[----:B------:R-:W-:-:S02]  /*0f10*/  USHF.R.U64 UR27, UR26, UR24, UR12 ;  /* 0x000000181a1b7299 */ /* 0x000fc4000800120c */
[----:B------:R-:W-:Y:S01]  /*0f20*/  USHF.L.U32 UR19, UR20, UR24, URZ ;  /* 0x0000001814137299 */ /* 0x000fe2000800063f */
[----:B------:R-:W-:Y:S01]  /*0f30*/  ULDC UR15, c[0x0][0x144] ;  /* 0x00005100000f7ab9 */ /* 0x000fe20000000800 */
[----:B------:R-:W-:Y:S01]  /*0f40*/  ULDC UR10, c[0x0][0x600] ;  /* 0x00018000000a7ab9 */ /* 0x000fe20000000800 */
[----:B------:R-:W-:Y:S02]  /*0f50*/  ULOP3.LUT UR20, URZ, UR13, URZ, 0x33, !UPT ;  /* 0x0000000d3f147292 */ /* 0x000fe4000f8e333f */
[----:B------:R-:W-:Y:S02]  /*0f60*/  USHF.R.U32.HI UR13, URZ, UR24, UR12 ;  /* 0x000000183f0d7299 */ /* 0x000fe4000801160c */
[----:B------:R-:W-:Y:S02]  /*0f70*/  UIADD3 UR11, UR10, -0x1, URZ ;  /* 0xffffffff0a0b7890 */ /* 0x000fe4000fffe03f */
[----:B------:R-:W-:Y:S02]  /*0f80*/  UIADD3 UR23, -UR16, URZ, URZ ;  /* 0x0000003f10177290 */ /* 0x000fe4000fffe13f */
[----:B------:R-:W-:Y:S01]  /*0f90*/  UIMAD UR4, UR15, UR14, UR4 ;  /* 0x0000000e0f0472a4 */ /* 0x000fe2000f8e0204 */
[----:B------:R-:W-:Y:S01]  /*0fa0*/  ULDC UR28, c[0x0][0x148] ;  /* 0x00005200001c7ab9 */ /* 0x000fe20000000800 */
[----:B------:R-:W-:Y:S01]  /*0fb0*/  ULDC UR24, c[0x0][0x648] ;  /* 0x0001920000187ab9 */ /* 0x000fe20000000800 */
[----:B------:R-:W-:Y:S01]  /*0fc0*/  ULDC UR25, c[0x0][0x638] ;  /* 0x00018e0000197ab9 */ /* 0x000fe20000000800 */
[----:B------:R-:W-:Y:S01]  /*0fd0*/  UMOV UR12, UR27 ;  /* 0x0000001b000c7c82 */ /* 0x000fe20008000000 */
[----:B------:R-:W-:Y:S07]  /*0fe0*/  @!P0 BRA `(.L_x_11) ;  /* 0x0000000000308947 */ /* 0x000fee0003800000 */
[----:B------:R-:W-:Y:S02]  /*0ff0*/  ULDC UR16, c[0x0][0x64c] ;  /* 0x0001930000107ab9 */ /* 0x000fe40000000800 */
        /* <DEDUP_REMOVED lines=8> */
[----:B------:R-:W-:-:S07]  /*1080*/  UIMAD.WIDE.U32.X UR6, UR21, UR7, UR16, UP1 ;  /* 0x00000007150672a5 */ /* 0x000fce00088e0410 */
[----:B------:R-:W-:Y:S01]  /*1090*/  UMOV UR12, UR6 ;  /* 0x00000006000c7c82 */ /* 0x000fe20008000000 */
[----:B------:R-:W-:-:S05]  /*10a0*/  UMOV UR13, UR7 ;  /* 0x00000007000d7c82 */ /* 0x000fca0008000000 */
.L_x_11:
[----:B------:R-:W-:Y:S01]  /*10b0*/  UISETP.NE.AND UP1, UPT, UR38, URZ, UPT ;  /* 0x0000003f2600728c */ /* 0x000fe2000bf25270 */
[----:B------:R-:W-:Y:S01]  /*10c0*/  IMAD.MOV.U32 R0, RZ, RZ, 0x1 ;  /* 0x00000001ff007424 */ /* 0x000fe200078e00ff */
[----:B------:R-:W-:Y:S01]  /*10d0*/  USHF.R.U64 UR6, UR12, UR24, UR13 ;  /* 0x000000180c067299 */ /* 0x000fe2000800120d */
[----:B------:R-:W-:Y:S01]  /*10e0*/  IMAD.U32 R19, RZ, RZ, UR5 ;  /* 0x00000005ff137e24 */ /* 0x000fe2000f8e00ff */
[----:B------:R-:W-:Y:S02]  /*10f0*/  ULOP3.LUT UR20, UR26, UR20, URZ, 0xc0, !UPT ;  /* 0x000000141a147292 */ /* 0x000fe4000f8ec03f */
[----:B------:R-:W-:Y:S02]  /*1100*/  UIADD3 UR7, -UR6, URZ, URZ ;  /* 0x0000003f06077290 */ /* 0x000fe4000fffe13f */
[----:B------:R-:W-:Y:S02]  /*1110*/  UIMAD UR19, UR19, UR6, UR20 ;  /* 0x00000006131372a4 */ /* 0x000fe4000f8e0214 */
[----:B------:R-:W-:-:S02]  /*1120*/  ULOP3.LUT UR11, UR22, UR11, URZ, 0xc0, !UPT ;  /* 0x0000000b160b7292 */ /* 0x000fc4000f8ec03f */
[----:B------:R-:W-:Y:S02]  /*1130*/  @UP1 UIMAD UR4, UR28, UR23, UR9 ;  /* 0x000000171c0412a4 */ /* 0x000fe4000f8e0209 */
[----:B------:R-:W-:-:S03]  /*1140*/  UIMAD UR6, UR7, UR25, UR27 ;  /* 0x00000019070672a4 */ /* 0x000fc6000f8e021b */
[----:B------:R-:W-:Y:S01]  /*1150*/  ULDC UR7, c[0x0][0x610] ;  /* 0x0001840000077ab9 */ /* 0x000fe20000000800 */
[----:B------:R-:W-:Y:S02]  /*1160*/  UIMAD UR6, UR6, UR10, UR11 ;  /* 0x0000000a060672a4 */ /* 0x000fe4000f8e020b */
[----:B------:R-:W-:-:S04]  /*1170*/  UIMAD UR4, UR19, UR7, UR4 ;  /* 0x00000007130472a4 */ /* 0x000fc8000f8e0204 */
[----:B------:R-:W-:Y:S02]  /*1180*/  USEL UR7, UR6, UR4, !UP1 ;  /* 0x0000000406077287 */ /* 0x000fe4000c800000 */
[----:B------:R-:W-:-:S04]  /*1190*/  USEL UR4, UR4, UR6, !UP1 ;  /* 0x0000000604047287 */ /* 0x000fc8000c800000 */
[----:B------:R-:W-:Y:S02]  /*11a0*/  IMAD.U32 R2, RZ, RZ, UR7 ;  /* 0x00000007ff027e24 */ /* 0x000fe4000f8e00ff */
[----:B------:R-:W-:-:S07]  /*11b0*/  IMAD.U32 R18, RZ, RZ, UR4 ;  /* 0x00000004ff127e24 */ /* 0x000fce000f8e00ff */
.L_x_9:
[----:B------:R-:W-:Y:S02]  /*11c0*/  ULDC UR4, c[0x0][0x28c] ;  /* 0x0000a30000047ab9 */ /* 0x000fe40000000800 */
[----:B------:R-:W-:-:S04]  /*11d0*/  UIADD3 UR4, UR4, 0x7f, URZ ;  /* 0x0000007f04047890 */ /* 0x000fc8000fffe03f */
[----:B------:R-:W-:-:S04]  /*11e0*/  USHF.R.S32.HI UR5, URZ, 0x1f, UR4 ;  /* 0x0000001f3f057899 */ /* 0x000fc80008011404 */
[----:B------:R-:W-:-:S04]  /*11f0*/  ULEA.HI UR5, UR5, UR4, URZ, 0x7 ;  /* 0x0000000405057291 */ /* 0x000fc8000f8f383f */
[----:B------:R-:W-:Y:S01]  /*1200*/  USHF.R.S32.HI UR37, URZ, 0x7, UR5 ;  /* 0x000000073f257899 */ /* 0x000fe20008011405 */
[----:B------:R-:W-:Y:S11]  /*1210*/  @!P1 BRA `(.L_x_12) ;  /* 0x0000005800889947 */ /* 0x000ff60003800000 */
[----:B------:R-:W-:-:S06]  /*1220*/  UISETP.GT.U32.AND UP1, UPT, UR18, 0x1, UPT ;  /* 0x000000011200788c */ /* 0x000fcc000bf24070 */
[----:B------:R-:W-:-:S13]  /*1230*/  PLOP3.LUT P0, PT, PT, PT, UP1, 0x80, 0x0 ;  /* 0x000000000000781c */ /* 0x000fda0003f0f018 */
[----:B------:R-:W-:Y:S05]  /*1240*/  @P0 EXIT ;  /* 0x000000000000094d */ /* 0x000fea0003800000 */
.L_x_13:
[----:B------:R-:W-:-:S08]  /*1250*/  NOP ;  /* 0x0000000000007918 */ /* 0x000fd00000000000 */
[----:B------:R-:W0:Y:S02]  /*1260*/  USETMAXREG.TRY_ALLOC.CTAPOOL UP1, 0xe8 ;  /* 0x000000e8000079c8 */ /* 0x000e240008020600 */
[----:B0-----:R-:W-:-:S13]  /*1270*/  PLOP3.LUT P0, PT, PT, PT, UP1, 0x80, 0x0 ;  /* 0x000000000000781c */ /* 0x001fda0003f0f018 */
[----:B------:R-:W-:Y:S05]  /*1280*/  @!P0 BRA `(.L_x_13) ;  /* 0xfffffffc00f08947 */ /* 0x000fea000383ffff */
[----:B------:R-:W-:-:S13]  /*1290*/  LOP3.LUT P0, RZ, R0, 0xff, RZ, 0xc0, !PT ;  /* 0x000000ff00ff7812 */ /* 0x000fda000780c0ff */
[----:B------:R-:W-:Y:S05]  /*12a0*/  @!P0 EXIT ;  /* 0x000000000000894d */ /* 0x000fea0003800000 */
[----:B------:R-:W-:Y:S01]  /*12b0*/  SHF.R.S32.HI R0, RZ, 0x1f, R3 ;  /* 0x0000001fff007819 */ /* 0x000fe20000011403 */
[----:B------:R-:W0:Y:S01]  /*12c0*/  S2UR UR5, SR_CgaCtaId ;  /* 0x00000000000579c3 */ /* 0x000e220000008800 */
[----:B------:R-:W-:Y:S01]  /*12d0*/  UMOV UR42, 0x400 ;  /* 0x00000400002a7882 */ /* 0x000fe20000000000 */
[----:B------:R-:W-:Y:S01]  /*12e0*/  USHF.R.U32.HI UR4, URZ, 0x2, UR37 ;  /* 0x000000023f047899 */ /* 0x000fe20008011625 */
[CC--:B------:R-:W-:Y:S01]  /*12f0*/  LEA.HI R4, R0.reuse, R3.reuse, RZ, 0x2 ;  /* 0x0000000300047211 */ /* 0x0c0fe200078f10ff */
[----:B------:R-:W-:Y:S01]  /*1300*/  ULOP3.LUT UR45, UR37, 0x3, URZ, 0xc0, !UPT ;  /* 0x00000003252d7892 */ /* 0x000fe2000f8ec03f */
[----:B------:R-:W-:Y:S01]  /*1310*/  LEA.HI R0, R0, R3, RZ, 0x5 ;  /* 0x0000000300007211 */ /* 0x000fe200078f28ff */
[----:B------:R-:W-:Y:S01]  /*1320*/  UISETP.LT.AND UP1, UPT, UR37, 0x1, UPT ;  /* 0x000000012500788c */ /* 0x000fe2000bf21270 */
[--C-:B------:R-:W-:Y:S01]  /*1330*/  SHF.R.S32.HI R88, RZ, 0x2, R4.reuse ;  /* 0x00000002ff587819 */ /* 0x100fe20000011404 */
[----:B------:R-:W1:Y:S01]  /*1340*/  LDC.64 R6, c[0x0][0x5c8] ;  /* 0x00017200ff067b82 */ /* 0x000e620000000a00 */
[----:B------:R-:W-:Y:S01]  /*1350*/  SHF.R.S32.HI R5, RZ, 0x1f, R4 ;  /* 0x0000001fff057819 */ /* 0x000fe20000011404 */
[----:B------:R-:W-:Y:S01]  /*1360*/  ULOP3.LUT UR4, UR4, 0x1, URZ, 0xc0, !UPT ;  /* 0x0000000104047892 */ /* 0x000fe2000f8ec03f */
[----:B------:R-:W-:Y:S01]  /*1370*/  LOP3.LUT R4, R4, 0xfffffffc, RZ, 0xc0, !PT ;  /* 0xfffffffc04047812 */ /* 0x000fe200078ec0ff */
[----:B------:R-:W-:Y:S01]  /*1380*/  ULDC UR44, c[0x0][0x658] ;  /* 0x00019600002c7ab9 */ /* 0x000fe20000000800 */
[----:B------:R-:W-:Y:S01]  /*1390*/  LEA.HI R5, R5, R88, RZ, 0x3 ;  /* 0x0000005805057211 */ /* 0x000fe200078f18ff */
[----:B------:R-:W-:Y:S01]  /*13a0*/  UMOV UR6, 0xffffffff ;  /* 0xffffffff00067882 */ /* 0x000fe20000000000 */
[----:B------:R-:W-:Y:S01]  /*13b0*/  ULDC UR8, c[0x0][0x284] ;  /* 0x0000a10000087ab9 */ /* 0x000fe20000000800 */
[----:B------:R-:W-:Y:S01]  /*13c0*/  IMAD.IADD R4, R3, 0x1, -R4 ;  /* 0x0000000103047824 */ /* 0x000fe200078e0a04 */
[----:B------:R-:W-:Y:S01]  /*13d0*/  LOP3.LUT R5, R5, 0xfffffff8, RZ, 0xc0, !PT ;  /* 0xfffffff805057812 */ /* 0x000fe200078ec0ff */
[----:B------:R-:W-:Y:S01]  /*13e0*/  USEL UR45, UR45, URZ, !UP0 ;  /* 0x0000003f2d2d7287 */ /* 0x000fe2000c000000 */
[----:B------:R-:W-:Y:S01]  /*13f0*/  SHF.R.S32.HI R3, RZ, 0x5, R0 ;  /* 0x00000005ff037819 */ /* 0x000fe20000011400 */
[----:B------:R-:W-:Y:S01]  /*1400*/  VIADD R0, R95, 0xffffffff ;  /* 0xffffffff5f007836 */ /* 0x000fe20000000000 */
[----:B------:R-:W-:Y:S01]  /*1410*/  USEL UR46, UR37, 0x1, UP1 ;  /* 0x00000001252e7887 */ /* 0x000fe20008800000 */
[----:B------:R-:W-:Y:S01]  /*1420*/  IMAD.IADD R88, R88, 0x1, -R5 ;  /* 0x0000000158587824 */ /* 0x000fe200078e0a05 */
[----:B------:R-:W-:Y:S01]  /*1430*/  USHF.L.U32 UR6, UR6, UR44, URZ ;  /* 0x0000002c06067299 */ /* 0x000fe2000800063f */
[----:B------:R-:W2:Y:S01]  /*1440*/  LDC R5, c[0x0][0x288] ;  /* 0x0000a200ff057b82 */ /* 0x000ea20000000800 */
[----:B0-----:R-:W-:Y:S01]  /*1450*/  ULEA UR42, UR5, UR42, 0x18 ;  /* 0x0000002a052a7291 */ /* 0x001fe2000f8ec03f */
[C---:B------:R-:W-:Y:S01]  /*1460*/  ISETP.NE.AND P0, PT, R0.reuse, RZ, PT ;  /* 0x000000ff0000720c */ /* 0x040fe20003f05270 */
[----:B------:R-:W-:Y:S01]  /*1470*/  IMAD.SHL.U32 R0, R0, 0x8, RZ ;  /* 0x0000000800007824 */ /* 0x000fe200078e00ff */
[--C-:B------:R-:W-:Y:S01]  /*1480*/  SHF.R.S32.HI R89, RZ, 0x1f, R88.reuse ;  /* 0x0000001fff597819 */ /* 0x100fe20000011458 */
[----:B------:R-:W-:Y:S01]  /*1490*/  UIADD3 UR50, UR42, 0x50, URZ ;  /* 0x000000502a327890 */ /* 0x000fe2000fffe03f */
[----:B------:R-:W-:Y:S01]  /*14a0*/  IMAD.SHL.U32 R90, R4, 0x2, RZ ;  /* 0x00000002045a7824 */ /* 0x000fe200078e00ff */
[----:B------:R-:W-:Y:S01]  /*14b0*/  UISETP.EQ.U32.AND UP0, UPT, UR4, 0x1, !UP0 ;  /* 0x000000010400788c */ /* 0x000fe2000c702070 */
[C-C-:B------:R-:W-:Y:S01]  /*14c0*/  IMAD R97, R3.reuse, -0x10, -R88.reuse ;  /* 0xfffffff003617824 */ /* 0x140fe200078e0a58 */
[----:B------:R-:W-:Y:S01]  /*14d0*/  LOP3.LUT R0, R0, 0x8, RZ, 0xc0, !PT ;  /* 0x0000000800007812 */ /* 0x000fe200078ec0ff */
[----:B------:R-:W-:Y:S01]  /*14e0*/  IMAD.WIDE R88, R3, 0x10, R88 ;  /* 0x0000001003587825 */ /* 0x000fe200078e0258 */
[C---:B-1----:R-:W-:Y:S01]  /*14f0*/  SHF.L.U64.HI R92, R6.reuse, 0x3, R7 ;  /* 0x00000003065c7819 */ /* 0x042fe20000010207 */
[----:B------:R-:W-:Y:S01]  /*1500*/  ULDC UR43, c[0x0][0x600] ;  /* 0x00018000002b7ab9 */ /* 0x000fe20000000800 */
[----:B------:R-:W-:Y:S01]  /*1510*/  SEL R98, RZ, 0x1, P0 ;  /* 0x00000001ff627807 */ /* 0x000fe20000000000 */
[----:B------:R-:W-:Y:S01]  /*1520*/  IMAD.SHL.U32 R93, R6, 0x8, RZ ;  /* 0x00000008065d7824 */ /* 0x000fe200078e00ff */
[----:B------:R-:W-:Y:S01]  /*1530*/  LEA R95, R95, UR50, 0x3 ;  /* 0x000000325f5f7c11 */ /* 0x000fe2000f8e18ff */
[----:B------:R-:W-:Y:S01]  /*1540*/  VIADD R97, R97, UR8 ;  /* 0x0000000861617c36 */ /* 0x000fe20008000000 */
[C---:B------:R-:W-:Y:S01]  /*1550*/  LOP3.LUT R99, R0.reuse, 0x8, RZ, 0x3c, !PT ;  /* 0x0000000800637812 */ /* 0x040fe200078e3cff */
[----:B------:R-:W-:Y:S01]  /*1560*/  UMOV UR7, 0x1 ;  /* 0x0000000100077882 */ /* 0x000fe20000000000 */
[----:B------:R-:W-:Y:S01]  /*1570*/  LOP3.LUT R96, R0, 0x18, RZ, 0x3c, !PT ;  /* 0x0000001800607812 */ /* 0x000fe200078e3cff */
[----:B------:R-:W-:Y:S01]  /*1580*/  ULOP3.LUT UR49, UR40, 0x1, URZ, 0xfc, !UPT ;  /* 0x0000000128317892 */ /* 0x000fe2000f8efc3f */
[----:B------:R-:W-:Y:S01]  /*1590*/  SHF.R.S32.HI R91, RZ, 0x1f, R90 ;  /* 0x0000001fff5b7819 */ /* 0x000fe2000001145a */
[----:B------:R-:W-:Y:S01]  /*15a0*/  USHF.L.U32 UR36, UR37, 0x1, URZ ;  /* 0x0000000125247899 */ /* 0x000fe2000800063f */
[----:B--2---:R-:W-:Y:S01]  /*15b0*/  IMAD R94, R4, -0x2, R5 ;  /* 0xfffffffe045e7824 */ /* 0x004fe200078e0205 */
[----:B------:R-:W-:-:S02]  /*15c0*/  USHF.L.U64.HI UR41, UR52, 0x1, UR39 ;  /* 0x0000000134297899 */ /* 0x000fc40008010227 */
[----:B------:R-:W-:Y:S02]  /*15d0*/  UIADD3 UR43, UR43, -0x1, URZ ;  /* 0xffffffff2b2b7890 */ /* 0x000fe4000fffe03f */
[----:B------:R-:W-:Y:S02]  /*15e0*/  USHF.L.U32 UR44, UR7, UR44, URZ ;  /* 0x0000002c072c7299 */ /* 0x000fe4000800063f */
[----:B------:R-:W-:Y:S02]  /*15f0*/  UIADD3 UR46, -UR46, UR37, URZ ;  /* 0x000000252e2e7290 */ /* 0x000fe4000fffe13f */
[----:B------:R-:W-:Y:S02]  /*1600*/  ULOP3.LUT UR47, URZ, UR6, URZ, 0x33, !UPT ;  /* 0x000000063f2f7292 */ /* 0x000fe4000f8e333f */
[----:B------:R-:W-:-:S12]  /*1610*/  USEL UR48, URZ, 0x1, !UP0 ;  /* 0x000000013f307887 */ /* 0x000fd8000c000000 */
.L_x_161:
[----:B------:R-:W-:-:S04]  /*1620*/  SHF.L.U32 R0, R98, 0x1f, RZ ;  /* 0x0000001f62007819 */ /* 0x000fc800000006ff */
[----:B------:R-:W0:Y:S02]  /*1630*/  SYNCS.PHASECHK.TRANS64.TRYWAIT P0, [R95+URZ+-0x8], R0 ;  /* 0xfffff8005f0075a7 */ /* 0x000e24000800017f */
[----:B012345:R-:W-:Y:S05]  /*1640*/  @!P0 BRA `(.L_x_14) ;  /* 0x0000006400a08947 */ /* 0x03ffea0003800000 */
.L_x_183:
[----:B------:R-:W-:Y:S02]  /*1650*/  ULDC UR4, c[0x0][0x28c] ;  /* 0x0000a30000047ab9 */ /* 0x000fe40000000800 */
[----:B------:R-:W-:-:S13]  /*1660*/  ISETP.LT.AND P0, PT, RZ, UR4, PT ;  /* 0x00000004ff007c0c */ /* 0x000fda000bf01270 */
[----:B------:R-:W-:Y:S05]  /*1670*/  @P0 BRA `(.L_x_15) ;  /* 0x0000000000400947 */ /* 0x000fea0003800000 */
[----:B0-----:R-:W-:Y:S01]  /*1680*/  MOV R0, 0x0 ;  /* 0x0000000000007802 */ /* 0x001fe20000000f00 */
[----:B------:R-:W-:Y:S01]  /*1690*/  ULDC.64 UR4, c[0x4][0x68] ;  /* 0x01001a0000047ab9 */ /* 0x000fe20000000a00 */
[----:B------:R-:W-:Y:S01]  /*16a0*/  ULDC.64 UR6, c[0x4][0x8] ;  /* 0x0100020000067ab9 */ /* 0x000fe20000000a00 */
[----:B------:R-:W-:Y:S01]  /*16b0*/  IMAD.U32 R4, RZ, RZ, UR4 ;  /* 0x00000004ff047e24 */ /* 0x000fe2000f8e00ff */
[----:B------:R0:W1:Y:S01]  /*16c0*/  LDC.64 R14, c[0x4][R0] ;  /* 0x01000000000e7b82 */ /* 0x0000620000000a00 */
[----:B------:R-:W-:Y:S01]  /*16d0*/  IMAD.U32 R5, RZ, RZ, UR5 ;  /* 0x00000005ff057e24 */ /* 0x000fe2000f8e00ff */
[----:B------:R-:W-:Y:S01]  /*16e0*/  ULDC.64 UR4, c[0x4][0x70] ;  /* 0x01001c0000047ab9 */ /* 0x000fe20000000a00 */
[----:B------:R-:W-:Y:S02]  /*16f0*/  IMAD.U32 R10, RZ, RZ, UR6 ;  /* 0x00000006ff0a7e24 */ /* 0x000fe4000f8e00ff */
[----:B------:R-:W-:Y:S02]  /*1700*/  IMAD.U32 R6, RZ, RZ, UR4 ;  /* 0x00000004ff067e24 */ /* 0x000fe4000f8e00ff */
[----:B------:R-:W-:-:S02]  /*1710*/  IMAD.U32 R7, RZ, RZ, UR5 ;  /* 0x00000005ff077e24 */ /* 0x000fc4000f8e00ff */
[----:B------:R-:W-:Y:S02]  /*1720*/  IMAD.U32 R11, RZ, RZ, UR7 ;  /* 0x00000007ff0b7e24 */ /* 0x000fe4000f8e00ff */
[----:B------:R-:W-:Y:S02]  /*1730*/  IMAD.MOV.U32 R8, RZ, RZ, 0x1e1 ;  /* 0x000001e1ff087424 */ /* 0x000fe400078e00ff */
[----:B------:R-:W-:Y:S02]  /*1740*/  IMAD.MOV.U32 R12, RZ, RZ, 0x1 ;  /* 0x00000001ff0c7424 */ /* 0x000fe400078e00ff */
[----:B0-----:R-:W-:-:S07]  /*1750*/  IMAD.MOV.U32 R13, RZ, RZ, RZ ;  /* 0x000000ffff0d7224 */ /* 0x001fce00078e00ff */
[----:B------:R-:W-:-:S07]  /*1760*/  LEPC R20, `(.L_x_15) ;  /* 0x000000001014794e */ /* 0x000fce0000000000 */
[----:B-1---5:R-:W-:Y:S05]  /*1770*/  CALL.ABS.NOINC R14 ;  /* 0x000000000e007343 */ /* 0x022fea0003c00000 */
.L_x_15:
[----:B0-----:R-:W-:-:S05]  /*1780*/  IMAD.U32 R0, RZ, RZ, UR49 ;  /* 0x00000031ff007e24 */ /* 0x001fca000f8e00ff */
[----:B------:R-:W-:-:S13]  /*1790*/  ISETP.NE.AND P0, PT, R0, 0x3, PT ;  /* 0x000000030000780c */ /* 0x000fda0003f05270 */
[----:B------:R-:W-:Y:S05]  /*17a0*/  @!P0 BRA `(.L_x_16) ;  /* 0x0000000000048947 */ /* 0x000fea0003800000 */
[----:B------:R-:W-:Y:S01]  /*17b0*/  BPT.TRAP 0x1 ;  /* 0x000000040000795c */ /* 0x000fe20000300000 */
.L_x_16:
[----:B------:R-:W-:Y:S02]  /*17c0*/  IMAD.U32 R3, RZ, RZ, UR45 ;  /* 0x0000002dff037e24 */ /* 0x000fe4000f8e00ff */
[----:B------:R-:W-:-:S03]  /*17d0*/  IMAD.U32 R0, RZ, RZ, UR48 ;  /* 0x00000030ff007e24 */ /* 0x000fc6000f8e00ff */
[----:B------:R-:W-:Y:S02]  /*17e0*/  LEA R3, R3, UR42, 0x3 ;  /* 0x0000002a03037c11 */ /* 0x000fe4000f8e18ff */
[----:B------:R-:W-:-:S04]  /*17f0*/  SHF.L.U32 R0, R0, 0x1f, RZ ;  /* 0x0000001f00007819 */ /* 0x000fc800000006ff */
[----:B------:R0:W1:Y:S01]  /*1800*/  SYNCS.PHASECHK.TRANS64.TRYWAIT P1, [R3+URZ], R0 ;  /* 0x00000000030075a7 */ /* 0x000062000802017f */
[----:B------:R-:W-:Y:S05]  /*1810*/  @!P0 BRA `(.L_x_17) ;  /* 0x0000000000048947 */ /* 0x000fea0003800000 */
[----:B------:R-:W-:Y:S01]  /*1820*/  BPT.TRAP 0x1 ;  /* 0x000000040000795c */ /* 0x000fe20000300000 */
.L_x_17:
[----:B------:R-:W-:-:S05]  /*1830*/  IMAD.U32 R4, RZ, RZ, UR46 ;  /* 0x0000002eff047e24 */ /* 0x000fca000f8e00ff */
[----:B------:R-:W-:Y:S01]  /*1840*/  ISETP.GE.AND P2, PT, R4, 0x1, PT ;  /* 0x000000010400780c */ /* 0x000fe20003f46270 */
[----:B-1----:R-:W-:-:S12]  /*1850*/  @P1 BRA `(.L_x_18) ;  /* 0x0000000000081947 */ /* 0x002fd80003800000 */
[----:B------:R-:W1:Y:S02]  /*1860*/  SYNCS.PHASECHK.TRANS64.TRYWAIT P1, [R3+URZ], R0 ;  /* 0x00000000030075a7 */ /* 0x000e64000802017f */
[----:B-1----:R-:W-:Y:S05]  /*1870*/  @!P1 BRA `(.L_x_19) ;  /* 0x0000006400289947 */ /* 0x002fea0003800000 */
.L_x_18:
[----:B------:R-:W-:Y:S05]  /*1880*/  WARPSYNC.ALL ;  /* 0x0000000000007948 */ /* 0x000fea0003800000 */
[----:B------:R-:W-:Y:S01]  /*1890*/  UIADD3 UR4, UR42, 0x180, URZ ;  /* 0x000001802a047890 */ /* 0x000fe2000fffe03f */
[----:B------:R-:W-:Y:S01]  /*18a0*/  WARPGROUP.ARRIVE ;  /* 0x00000000000079c5 */ /* 0x000fe20000000000 */
[----:B------:R-:W-:Y:S02]  /*18b0*/  UIADD3 UR5, UR42, 0x10180, URZ ;  /* 0x000101802a057890 */ /* 0x000fe4000fffe03f */
[----:B------:R-:W-:Y:S02]  /*18c0*/  USHF.R.U32.HI UR4, URZ, 0x4, UR4 ;  /* 0x000000043f047899 */ /* 0x000fe40008011604 */
[----:B------:R-:W-:-:S02]  /*18d0*/  USHF.R.U32.HI UR5, URZ, 0x4, UR5 ;  /* 0x000000043f057899 */ /* 0x000fc40008011605 */
[----:B------:R-:W-:Y:S02]  /*18e0*/  ULOP3.LUT UR4, UR4, 0x3fff, URZ, 0xc0, !UPT ;  /* 0x00003fff04047892 */ /* 0x000fe4000f8ec03f */
[----:B------:R-:W-:Y:S02]  /*18f0*/  ULOP3.LUT UR5, UR5, 0x3fff, URZ, 0xc0, !UPT ;  /* 0x00003fff05057892 */ /* 0x000fe4000f8ec03f */
[----:B------:R-:W-:Y:S02]  /*1900*/  ULOP3.LUT UR8, UR4, 0x10000, URZ, 0xfc, !UPT ;  /* 0x0001000004087892 */ /* 0x000fe4000f8efc3f */
[----:B------:R-:W-:Y:S02]  /*1910*/  ULOP3.LUT UR9, UR5, 0x10000, URZ, 0xfc, !UPT ;  /* 0x0001000005097892 */ /* 0x000fe4000f8efc3f */
[----:B------:R-:W-:Y:S02]  /*1920*/  ULEA UR11, UR45, UR8, 0xa ;  /* 0x000000082d0b7291 */ /* 0x000fe4000f8e503f */
[----:B------:R-:W-:Y:S01]  /*1930*/  ULEA UR10, UR45, UR9, 0xb ;  /* 0x000000092d0a7291 */ /* 0x000fe2000f8e583f */
[----:B------:R-:W-:Y:S01]  /*1940*/  UMOV UR5, 0x40000040 ;  /* 0x4000004000057882 */ /* 0x000fe20000000000 */
[----:B------:R-:W-:-:S03]  /*1950*/  UMOV UR7, 0x40000040 ;  /* 0x4000004000077882 */ /* 0x000fc60000000000 */
[----:B------:R-:W-:Y:S02]  /*1960*/  UMOV UR4, UR11 ;  /* 0x0000000b00047c82 */ /* 0x000fe40008000000 */
[----:B------:R-:W-:Y:S02]  /*1970*/  UMOV UR6, UR10 ;  /* 0x0000000a00067c82 */ /* 0x000fe40008000000 */
[----:B------:R-:W-:Y:S01]  /*1980*/  HGMMA.64x128x16.F32.BF16 R24, gdesc[UR4], RZ, !UPT, gsb0 ;  /* 0x01e00000041879f0 */ /* 0x000fe2000c0018ff */
[----:B------:R-:W-:Y:S02]  /*1990*/  UIADD3 UR4, UR11, 0x2, URZ ;  /* 0x000000020b047890 */ /* 0x000fe4000fffe03f */
[----:B------:R-:W-:Y:S01]  /*19a0*/  UIADD3 UR6, UR10, 0x2, URZ ;  /* 0x000000020a067890 */ /* 0x000fe2000fffe03f */
[----:B------:R-:W-:Y:S01]  /*19b0*/  UMOV UR5, 0x40000040 ;  /* 0x4000004000057882 */ /* 0x000fe20000000000 */
[----:B------:R-:W-:Y:S01]  /*19c0*/  UMOV UR7, 0x40000040 ;  /* 0x4000004000077882 */ /* 0x000fe20000000000 */
[----:B------:R-:W-:-:S02]  /*19d0*/  WARPGROUP.DEPBAR.LE gsb0, 0x0 ;  /* 0x00008000000079c5 */ /* 0x000fc40000010000 */
[----:B------:R-:W-:-:S06]  /*19e0*/  WARPGROUP.ARRIVE ;  /* 0x00000000000079c5 */ /* 0x000fcc0000000000 */
[----:B------:R-:W-:Y:S01]  /*19f0*/  HGMMA.64x128x16.F32.BF16 R24, gdesc[UR4], R24, gsb0 ;  /* 0x01e00000041879f0 */ /* 0x000fe20008001818 */
[----:B------:R-:W-:Y:S02]  /*1a00*/  UIADD3 UR4, UR11, 0x4, URZ ;  /* 0x000000040b047890 */ /* 0x000fe4000fffe03f */
[----:B------:R-:W-:Y:S01]  /*1a10*/  UIADD3 UR6, UR10, 0x4, URZ ;  /* 0x000000040a067890 */ /* 0x000fe2000fffe03f */
[----:B------:R-:W-:Y:S01]  /*1a20*/  UMOV UR5, 0x40000040 ;  /* 0x4000004000057882 */ /* 0x000fe20000000000 */
[----:B------:R-:W-:Y:S01]  /*1a30*/  UMOV UR7, 0x40000040 ;  /* 0x4000004000077882 */ /* 0x000fe20000000000 */
[----:B------:R-:W-:Y:S02]  /*1a40*/  WARPGROUP.DEPBAR.LE gsb0, 0x0 ;  /* 0x00008000000079c5 */ /* 0x000fe40000010000 */
        /* <DEDUP_REMOVED lines=36> */
[----:B------:R-:W-:Y:S03]  /*1c90*/  HGMMA.64x128x16.F32.BF16 R24, gdesc[UR4], R24, gsb0 ;  /* 0x01e00000041879f0 */ /* 0x000fe60008001818 */
[----:B------:R-:W-:Y:S02]  /*1ca0*/  WARPGROUP.DEPBAR.LE gsb0, 0x0 ;  /* 0x00008000000079c5 */ /* 0x000fe40000010000 */
[----:B------:R-:W-:Y:S05]  /*1cb0*/  @!P2 BRA `(.L_x_20) ;  /* 0x000000040084a947 */ /* 0x000fea0003800000 */
[----:B------:R-:W-:Y:S01]  /*1cc0*/  UIADD3 UR10, UR45, 0x1, URZ ;  /* 0x000000012d0a7890 */ /* 0x000fe2000fffe03f */
[----:B01----:R-:W-:Y:S01]  /*1cd0*/  IMAD.U32 R0, RZ, RZ, UR46 ;  /* 0x0000002eff007e24 */ /* 0x003fe2000f8e00ff */
[----:B------:R-:W-:Y:S02]  /*1ce0*/  UMOV UR11, UR45 ;  /* 0x0000002d000b7c82 */ /* 0x000fe40008000000 */
[----:B------:R-:W-:-:S04]  /*1cf0*/  UISETP.NE.AND UP0, UPT, UR10, 0x4, UPT ;  /* 0x000000040a00788c */ /* 0x000fc8000bf05270 */
[----:B------:R-:W-:Y:S02]  /*1d00*/  USEL UR4, URZ, 0x1, UP0 ;  /* 0x000000013f047887 */ /* 0x000fe40008000000 */
[----:B------:R-:W-:Y:S02]  /*1d10*/  USEL UR10, UR10, URZ, UP0 ;  /* 0x0000003f0a0a7287 */ /* 0x000fe40008000000 */
[----:B------:R-:W-:-:S06]  /*1d20*/  ULOP3.LUT UR4, UR48, UR4, URZ, 0x3c, !UPT ;  /* 0x0000000430047292 */ /* 0x000fcc000f8e3c3f */
[----:B------:R-:W-:-:S07]  /*1d30*/  IMAD.U32 R5, RZ, RZ, UR4 ;  /* 0x00000004ff057e24 */ /* 0x000fce000f8e00ff */
.L_x_27:
[----:B01----:R-:W-:Y:S05]  /*1d40*/  @!P0 BRA `(.L_x_21) ;  /* 0x0000000000048947 */ /* 0x003fea0003800000 */
[----:B------:R-:W-:Y:S01]  /*1d50*/  BPT.TRAP 0x1 ;  /* 0x000000040000795c */ /* 0x000fe20000300000 */
.L_x_21:
[----:B------:R-:W-:Y:S01]  /*1d60*/  ULEA UR4, UR10, UR42, 0x3 ;  /* 0x0000002a0a047291 */ /* 0x000fe2000f8e183f */
[----:B------:R-:W-:-:S08]  /*1d70*/  SHF.L.U32 R3, R5, 0x1f, RZ ;  /* 0x0000001f05037819 */ /* 0x000fd000000006ff */
[----:B------:R0:W1:Y:S01]  /*1d80*/  SYNCS.PHASECHK.TRANS64.TRYWAIT P1, [UR4], R3 ;  /* 0x00000003ff0075a7 */ /* 0x0000620008020144 */
[----:B------:R-:W-:Y:S05]  /*1d90*/  @!P0 BRA `(.L_x_22) ;  /* 0x0000000000048947 */ /* 0x000fea0003800000 */
[----:B------:R-:W-:Y:S01]  /*1da0*/  BPT.TRAP 0x1 ;  /* 0x000000040000795c */ /* 0x000fe20000300000 */
.L_x_22:
[----:B-1----:R-:W-:Y:S05]  /*1db0*/  @P1 BRA `(.L_x_23) ;  /* 0x0000000000081947 */ /* 0x002fea0003800000 */
[----:B------:R-:W1:Y:S02]  /*1dc0*/  SYNCS.PHASECHK.TRANS64.TRYWAIT P1, [UR4], R3 ;  /* 0x00000003ff0075a7 */ /* 0x000e640008020144 */
[----:B-1----:R-:W-:Y:S05]  /*1dd0*/  @!P1 BRA `(.L_x_24) ;  /* 0x0000005c00e49947 */ /* 0x002fea0003800000 */
.L_x_23:
[----:B------:R-:W-:Y:S01]  /*1de0*/  ULEA UR13, UR10, UR8, 0xa ;  /* 0x000000080a0d7291 */ /* 0x000fe2000f8e503f */
[----:B------:R-:W-:Y:S01]  /*1df0*/  WARPGROUP.ARRIVE ;  /* 0x00000000000079c5 */ /* 0x000fe20000000000 */
[----:B------:R-:W-:Y:S01]  /*1e00*/  ULEA UR12, UR10, UR9, 0xb ;  /* 0x000000090a0c7291 */ /* 0x000fe2000f8e583f */
[----:B------:R-:W-:Y:S01]  /*1e10*/  UMOV UR5, 0x40000040 ;  /* 0x4000004000057882 */ /* 0x000fe20000000000 */
[----:B------:R-:W-:-:S03]  /*1e20*/  UMOV UR7, 0x40000040 ;  /* 0x4000004000077882 */ /* 0x000fc60000000000 */
[----:B------:R-:W-:Y:S02]  /*1e30*/  UMOV UR4, UR13 ;  /* 0x0000000d00047c82 */ /* 0x000fe40008000000 */
[----:B------:R-:W-:Y:S02]  /*1e40*/  UMOV UR6, UR12 ;  /* 0x0000000c00067c82 */ /* 0x000fe40008000000 */
[----:B------:R-:W-:Y:S01]  /*1e50*/  HGMMA.64x128x16.F32.BF16 R24, gdesc[UR4], R24, gsb0 ;  /* 0x01e00000041879f0 */ /* 0x000fe20008001818 */
        /* <DEDUP_REMOVED lines=51> */
[----:B------:R-:W-:Y:S01]  /*2190*/  BPT.TRAP 0x1 ;  /* 0x000000040000795c */ /* 0x000fe20000300000 */
.L_x_25:
[----:B------:R-:W-:Y:S02]  /*21a0*/  UISETP.GT.U32.AND UP0, UPT, UR40, 0x1, UPT ;  /* 0x000000012800788c */ /* 0x000fe4000bf04070 */
[----:B------:R-:W-:-:S04]  /*21b0*/  ULEA UR4, UR11, UR42, 0x3 ;  /* 0x0000002a0b047291 */ /* 0x000fc8000f8e183f */
[----:B------:R-:W-:Y:S01]  /*21c0*/  UIADD3 UR4, UR4, 0x20, URZ ;  /* 0x0000002004047890 */ /* 0x000fe2000fffe03f */
[----:B------:R-:W-:-:S03]  /*21d0*/  PLOP3.LUT P1, PT, PT, PT, UP0, 0x80, 0x0 ;  /* 0x000000000000781c */ /* 0x000fc60003f2f008 */
[----:B------:R-:W-:-:S09]  /*21e0*/  UPRMT UR4, URZ, 0x654, UR4 ;  /* 0x000006543f047896 */ /* 0x000fd20008000004 */
[----:B------:R-:W-:Y:S01]  /*21f0*/  SYNCS.ARRIVE.TRANS64.RED.A1T0 RZ, [UR4], RZ ;  /* 0x000000ffffff79a7 */ /* 0x000fe20008100404 */
[----:B------:R-:W-:Y:S05]  /*2200*/  @P1 BRA `(.L_x_26) ;  /* 0x0000000000041947 */ /* 0x000fea0003800000 */
[----:B------:R-:W-:Y:S01]  /*2210*/  BPT.TRAP 0x1 ;  /* 0x000000040000795c */ /* 0x000fe20000300000 */
.L_x_26:
[----:B------:R-:W-:Y:S01]  /*2220*/  UIADD3 UR10, UR10, 0x1, URZ ;  /* 0x000000010a0a7890 */ /* 0x000fe2000fffe03f */
[C---:B------:R-:W-:Y:S01]  /*2230*/  ISETP.GT.AND P1, PT, R0.reuse, 0x1, PT ;  /* 0x000000010000780c */ /* 0x040fe20003f24270 */
[----:B------:R-:W-:Y:S01]  /*2240*/  UIADD3 UR11, UR11, 0x1, URZ ;  /* 0x000000010b0b7890 */ /* 0x000fe2000fffe03f */
[----:B------:R-:W-:Y:S01]  /*2250*/  VIADD R0, R0, 0xffffffff ;  /* 0xffffffff00007836 */ /* 0x000fe20000000000 */
[----:B------:R-:W-:Y:S02]  /*2260*/  UISETP.NE.AND UP0, UPT, UR10, 0x4, UPT ;  /* 0x000000040a00788c */ /* 0x000fe4000bf05270 */
[----:B------:R-:W-:Y:S02]  /*2270*/  UISETP.NE.AND UP1, UPT, UR11, 0x4, UPT ;  /* 0x000000040b00788c */ /* 0x000fe4000bf25270 */
[----:B------:R-:W-:Y:S02]  /*2280*/  USEL UR4, URZ, 0x1, UP0 ;  /* 0x000000013f047887 */ /* 0x000fe40008000000 */
[----:B------:R-:W-:-:S02]  /*2290*/  USEL UR10, UR10, URZ, UP0 ;  /* 0x0000003f0a0a7287 */ /* 0x000fc40008000000 */
[----:B------:R-:W-:Y:S02]  /*22a0*/  USEL UR11, UR11, URZ, UP1 ;  /* 0x0000003f0b0b7287 */ /* 0x000fe40008800000 */
[----:B------:R-:W-:Y:S01]  /*22b0*/  LOP3.LUT R5, R5, UR4, RZ, 0x3c, !PT ;  /* 0x0000000405057c12 */ /* 0x000fe2000f8e3cff */
[----:B------:R-:W-:Y:S09]  /*22c0*/  @P1 BRA `(.L_x_27) ;  /* 0xfffffff8009c1947 */ /* 0x000ff2000383ffff */
.L_x_20:
[----:B01----:R-:W0:Y:S01]  /*22d0*/  LDC R0, c[0x0][0x28c] ;  /* 0x0000a300ff007b82 */ /* 0x003e220000000800 */
[----:B------:R1:W-:Y:S01]  /*22e0*/  SYNCS.ARRIVE.TRANS64.A1T0 RZ, [R99+UR50], RZ ;  /* 0x000000ff63ff79a7 */ /* 0x0003e20008100032 */
[----:B0-----:R-:W-:-:S13]  /*22f0*/  ISETP.GE.AND P1, PT, R0, 0x1, PT ;  /* 0x000000010000780c */ /* 0x001fda0003f26270 */
[----:B-1----:R-:W-:Y:S05]  /*2300*/  @!P1 BRA `(.L_x_28) ;  /* 0x0000000000309947 */ /* 0x002fea0003800000 */
[----:B------:R-:W-:Y:S05]  /*2310*/  @!P0 BRA `(.L_x_29) ;  /* 0x0000000000048947 */ /* 0x000fea0003800000 */
[----:B------:R-:W-:Y:S01]  /*2320*/  BPT.TRAP 0x1 ;  /* 0x000000040000795c */ /* 0x000fe20000300000 */
.L_x_29:
[----:B------:R-:W-:Y:S02]  /*2330*/  UIADD3 UR4, UR46, UR45, URZ ;  /* 0x0000002d2e047290 */ /* 0x000fe4000fffe03f */
[----:B------:R-:W-:Y:S02]  /*2340*/  UISETP.GT.U32.AND UP0, UPT, UR40, 0x1, UPT ;  /* 0x000000012800788c */ /* 0x000fe4000bf04070 */
[----:B------:R-:W-:-:S04]  /*2350*/  USHF.L.U32 UR4, UR4, 0x3, URZ ;  /* 0x0000000304047899 */ /* 0x000fc8000800063f */
[----:B------:R-:W-:Y:S01]  /*2360*/  ULOP3.LUT UR4, UR4, 0x18, URZ, 0xc0, !UPT ;  /* 0x0000001804047892 */ /* 0x000fe2000f8ec03f */
[----:B------:R-:W-:-:S03]  /*2370*/  PLOP3.LUT P0, PT, PT, PT, UP0, 0x80, 0x0 ;  /* 0x000000000000781c */ /* 0x000fc60003f0f008 */
[----:B------:R-:W-:-:S04]  /*2380*/  UIADD3 UR4, UR42, 0x20, UR4 ;  /* 0x000000202a047890 */ /* 0x000fc8000fffe004 */
[----:B------:R-:W-:-:S09]  /*2390*/  UPRMT UR4, URZ, 0x654, UR4 ;  /* 0x000006543f047896 */ /* 0x000fd20008000004 */
[----:B------:R-:W-:Y:S01]  /*23a0*/  SYNCS.ARRIVE.TRANS64.RED.A1T0 RZ, [UR4], RZ ;  /* 0x000000ffffff79a7 */ /* 0x000fe20008100404 */
[----:B------:R-:W-:Y:S05]  /*23b0*/  @P0 BRA `(.L_x_28) ;  /* 0x0000000000040947 */ /* 0x000fea0003800000 */
[----:B------:R-:W-:Y:S01]  /*23c0*/  BPT.TRAP 0x1 ;  /* 0x000000040000795c */ /* 0x000fe20000300000 */
.L_x_28:
[----:B------:R-:W-:Y:S02]  /*23d0*/  SHF.L.U32 R0, R98, 0x1f, RZ ;  /* 0x0000001f62007819 */ /* 0x000fe400000006ff */
[----:B------:R-:W-:Y:S02]  /*23e0*/  SHF.R.S32.HI R9, RZ, 0x1f, R19 ;  /* 0x0000001fff097819 */ /* 0x000fe40000011413 */
[----:B------:R-:W0:Y:S02]  /*23f0*/  SYNCS.PHASECHK.TRANS64.TRYWAIT P0, [R95+URZ+0x8], R0 ;  /* 0x000008005f0075a7 */ /* 0x000e24000800017f */
[----:B0-----:R-:W-:Y:S05]  /*2400*/  @!P0 BRA `(.L_x_30) ;  /* 0x0000005800708947 */ /* 0x001fea0003800000 */
.L_x_184:
[----:B------:R-:W-:Y:S01]  /*2410*/  ULDC.64 UR4, c[0x0][0x5d0] ;  /* 0x0001740000047ab9 */ /* 0x000fe20000000a00 */
[----:B------:R-:W-:Y:S01]  /*2420*/  ULDC UR6, c[0x0][0x284] ;  /* 0x0000a10000067ab9 */ /* 0x000fe20000000800 */
[----:B0-----:R-:W-:Y:S02]  /*2430*/  IMAD R0, R9, UR4, RZ ;  /* 0x0000000409007c24 */ /* 0x001fe4000f8e02ff */
[----:B------:R-:W-:Y:S02]  /*2440*/  IMAD.SHL.U32 R10, R2, 0x80, RZ ;  /* 0x00000080020a7824 */ /* 0x000fe400078e00ff */
[C---:B------:R-:W-:Y:S02]  /*2450*/  IMAD R5, R19.reuse, UR5, R0 ;  /* 0x0000000513057c24 */ /* 0x040fe4000f8e0200 */
[----:B------:R-:W-:Y:S01]  /*2460*/  IMAD.SHL.U32 R0, R18, 0x40, RZ ;  /* 0x0000004012007824 */ /* 0x000fe200078e00ff */
[----:B------:R-:W-:Y:S01]  /*2470*/  SHF.R.S32.HI R11, RZ, 0x1f, R10 ;  /* 0x0000001fff0b7819 */ /* 0x000fe2000001140a */
[----:B------:R-:W-:Y:S01]  /*2480*/  IMAD.WIDE.U32 R2, R19, UR4, R90 ;  /* 0x0000000413027c25 */ /* 0x000fe2000f8e005a */
[----:B------:R-:W-:-:S02]  /*2490*/  ULDC.64 UR4, c[0x0][0x5c8] ;  /* 0x0001720000047ab9 */ /* 0x000fc40000000a00 */
[----:B------:R-:W-:Y:S01]  /*24a0*/  ISETP.GE.AND P0, PT, R0, UR6, PT ;  /* 0x0000000600007c0c */ /* 0x000fe2000bf06270 */
[----:B------:R-:W-:Y:S01]  /*24b0*/  ULDC UR6, c[0x0][0x288] ;  /* 0x0000a20000067ab9 */ /* 0x000fe20000000800 */
[----:B------:R-:W-:Y:S01]  /*24c0*/  IADD3 R2, P1, R10, R2, RZ ;  /* 0x000000020a027210 */ /* 0x000fe20007f3e0ff */
[----:B------:R-:W-:Y:S01]  /*24d0*/  IMAD.WIDE R14, R18, 0x40, R88 ;  /* 0x00000040120e7825 */ /* 0x000fe200078e0258 */
[----:B------:R-:W-:Y:S02]  /*24e0*/  ISETP.GE.OR P0, PT, R10, UR6, P0 ;  /* 0x000000060a007c0c */ /* 0x000fe40008706670 */
[----:B------:R-:W-:Y:S01]  /*24f0*/  IADD3.X R3, R11, R3, R5, P1, !PT ;  /* 0x000000030b037210 */ /* 0x000fe20000ffe405 */
[----:B------:R-:W-:-:S04]  /*2500*/  IMAD R7, R15, UR4, RZ ;  /* 0x000000040f077c24 */ /* 0x000fc8000f8e02ff */
[C---:B------:R-:W-:Y:S02]  /*2510*/  IMAD R7, R14.reuse, UR5, R7 ;  /* 0x000000050e077c24 */ /* 0x040fe4000f8e0207 */
[----:B------:R-:W-:-:S04]  /*2520*/  IMAD.WIDE.U32 R20, R14, UR4, R2 ;  /* 0x000000040e147c25 */ /* 0x000fc8000f8e0002 */
[----:B------:R-:W-:Y:S05]  /*2530*/  @P0 BRA `(.L_x_31) ;  /* 0x0000003c00e00947 */ /* 0x000fea0003800000 */
[----:B-----5:R-:W-:Y:S01]  /*2540*/  FSETP.NEU.AND P1, PT, R23, RZ, PT ;  /* 0x000000ff1700720b */ /* 0x020fe20003f2d000 */
[----:B------:R-:W-:Y:S01]  /*2550*/  IMAD.IADD R18, R94, 0x1, -R10 ;  /* 0x000000015e127824 */ /* 0x000fe200078e0a0a */
[----:B------:R-:W-:Y:S01]  /*2560*/  BSSY B0, `(.L_x_31) ;  /* 0x00003f5000007945 */ /* 0x000fe20003800000 */
[----:B------:R-:W-:Y:S02]  /*2570*/  IMAD.IADD R0, R97, 0x1, -R0 ;  /* 0x0000000161007824 */ /* 0x000fe400078e0a00 */
[----:B------:R-:W-:Y:S01]  /*2580*/  IMAD.IADD R7, R21, 0x1, R7 ;  /* 0x0000000115077824 */ /* 0x000fe200078e0207 */
[----:B------:R-:W-:-:S04]  /*2590*/  ISETP.GT.AND P0, PT, R18, RZ, PT ;  /* 0x000000ff1200720c */ /* 0x000fc80003f04270 */
[----:B------:R-:W-:-:S03]  /*25a0*/  ISETP.GT.AND P2, PT, R0, RZ, P0 ;  /* 0x000000ff0000720c */ /* 0x000fc60000744270 */
[----:B------:R-:W-:Y:S10]  /*25b0*/  @!P1 BRA `(.L_x_32) ;  /* 0x0000002c00249947 */ /* 0x000ff40003800000 */
[----:B------:R-:W0:Y:S01]  /*25c0*/  LDC.64 R100, c[0x0][0x5b8] ;  /* 0x00016e00ff647b82 */ /* 0x000e220000000a00 */
[----:B------:R-:W-:-:S07]  /*25d0*/  ULDC.64 UR4, c[0x0][0x5c0] ;  /* 0x0001700000047ab9 */ /* 0x000fce0000000a00 */
[----:B------:R-:W1:Y:S08]  /*25e0*/  LDC.64 R104, c[0x0][0x5b0] ;  /* 0x00016c00ff687b82 */ /* 0x000e700000000a00 */
[----:B------:R-:W2:Y:S01]  /*25f0*/  LDC.64 R106, c[0x0][0x5a8] ;  /* 0x00016a00ff6a7b82 */ /* 0x000ea20000000a00 */
[-C--:B0-----:R-:W-:Y:S02]  /*2600*/  IMAD R4, R9, R100.reuse, RZ ;  /* 0x0000006409047224 */ /* 0x081fe400078e02ff */
[----:B------:R-:W-:-:S04]  /*2610*/  IMAD.WIDE.U32 R2, R19, R100, R90 ;  /* 0x0000006413027225 */ /* 0x000fc800078e005a */
[----:B------:R-:W-:Y:S01]  /*2620*/  IMAD R101, R19, R101, R4 ;  /* 0x0000006513657224 */ /* 0x000fe200078e0204 */
[----:B------:R-:W-:Y:S01]  /*2630*/  IADD3 R4, P1, R10, R2, RZ ;  /* 0x000000020a047210 */ /* 0x000fe20007f3e0ff */
[----:B-1----:R-:W-:-:S03]  /*2640*/  IMAD R2, R15, R104, RZ ;  /* 0x000000680f027224 */ /* 0x002fc600078e02ff */
[----:B------:R-:W-:Y:S01]  /*2650*/  IADD3.X R5, R11, R3, R101, P1, !PT ;  /* 0x000000030b057210 */ /* 0x000fe20000ffe465 */
[C---:B------:R-:W-:Y:S02]  /*2660*/  IMAD R103, R14.reuse, R105, R2 ;  /* 0x000000690e677224 */ /* 0x040fe400078e0202 */
[----:B------:R-:W-:-:S04]  /*2670*/  IMAD.WIDE.U32 R2, R14, R104, R4 ;  /* 0x000000680e027225 */ /* 0x000fc800078e0004 */
[----:B------:R-:W-:Y:S01]  /*2680*/  IMAD.IADD R3, R3, 0x1, R103 ;  /* 0x0000000103037824 */ /* 0x000fe200078e0267 */
[----:B--2---:R-:W-:-:S04]  /*2690*/  LEA R8, P1, R2, R106, 0x1 ;  /* 0x0000006a02087211 */ /* 0x004fc800078208ff */
[----:B------:R-:W-:-:S05]  /*26a0*/  LEA.HI.X R9, R2, R107, R3, 0x1, P1 ;  /* 0x0000006b02097211 */ /* 0x000fca00008f0c03 */
[----:B------:R-:W2:Y:S01]  /*26b0*/  @P2 LDG.E.LTC128B.U16 R21, desc[UR54][R8.64] ;  /* 0x0000003608152981 */ /* 0x000ea2000c1e1520 */
[----:B------:R-:W-:Y:S01]  /*26c0*/  IMAD.WIDE.U32 R2, R14, R104, R10 ;  /* 0x000000680e027225 */ /* 0x000fe200078e000a */
[----:B------:R-:W-:Y:S02]  /*26d0*/  BSSY B1, `(.L_x_33) ;  /* 0x0000015000017945 */ /* 0x000fe40003800000 */
[----:B------:R-:W-:-:S04]  /*26e0*/  IADD3 R12, P1, R90, R2, RZ ;  /* 0x000000025a0c7210 */ /* 0x000fc80007f3e0ff */
[----:B------:R-:W-:Y:S02]  /*26f0*/  IADD3.X R13, R91, R103, R3, P1, !PT ;  /* 0x000000675b0d7210 */ /* 0x000fe40000ffe403 */
[----:B------:R-:W-:Y:S01]  /*2700*/  LEA R6, P1, R20, UR4, 0x1 ;  /* 0x0000000414067c11 */ /* 0x000fe2000f8208ff */
[----:B------:R-:W-:-:S03]  /*2710*/  IMAD.WIDE.U32 R12, R19, R100, R12 ;  /* 0x00000064130c7225 */ /* 0x000fc600078e000c */
[----:B------:R-:W-:Y:S02]  /*2720*/  LEA.HI.X R7, R20, UR5, R7, 0x1, P1 ;  /* 0x0000000514077c11 */ /* 0x000fe400088f0c07 */
[----:B------:R-:W-:-:S04]  /*2730*/  ISETP.GT.AND P1, PT, R18, 0x1, PT ;  /* 0x000000011200780c */ /* 0x000fc80003f24270 */
[----:B------:R-:W-:Y:S01]  /*2740*/  ISETP.GT.AND P3, PT, R0, RZ, P1 ;  /* 0x000000ff0000720c */ /* 0x000fe20000f64270 */
[----:B--2---:R-:W-:-:S04]  /*2750*/  IMAD.U32 R2, R21, 0x10000, RZ ;  /* 0x0001000015027824 */ /* 0x004fc800078e00ff */
[----:B------:R-:W-:Y:S01]  /*2760*/  FMUL R3, R2, R23 ;  /* 0x0000001702037220 */ /* 0x000fe20000400000 */
[----:B------:R-:W-:-:S03]  /*2770*/  LEA R2, P4, R12, R106, 0x1 ;  /* 0x0000006a0c027211 */ /* 0x000fc600078808ff */
[----:B------:R-:W-:-:S05]  /*2780*/  FFMA R3, R24, R22, R3 ;  /* 0x0000001618037223 */ /* 0x000fca0000000003 */
[----:B------:R-:W-:Y:S01]  /*2790*/  F2FP.BF16.F32.PACK_AB R8, RZ, R3 ;  /* 0x00000003ff08723e */ /* 0x000fe200000010ff */
[----:B------:R-:W-:-:S03]  /*27a0*/  IMAD.IADD R3, R101, 0x1, R13 ;  /* 0x0000000165037824 */ /* 0x000fc600078e020d */
[----:B------:R-:W-:Y:S01]  /*27b0*/  PRMT R9, R8, 0x7610, R9 ;  /* 0x0000761008097816 */ /* 0x000fe20000000009 */
[----:B------:R-:W-:Y:S01]  /*27c0*/  IMAD.SHL.U32 R8, R104, 0x8, RZ ;  /* 0x0000000868087824 */ /* 0x000fe200078e00ff */
[----:B------:R-:W-:-:S03]  /*27d0*/  LEA.HI.X R3, R12, R107, R3, 0x1, P4 ;  /* 0x0000006b0c037211 */ /* 0x000fc600020f0c03 */
[----:B------:R0:W-:Y:S02]  /*27e0*/  @P2 STG.E.U16 desc[UR54][R6.64], R9 ;  /* 0x0000000906002986 */ /* 0x0001e4000c101536 */
[----:B0-----:R-:W-:Y:S01]  /*27f0*/  SHF.L.U64.HI R9, R104, 0x3, R105 ;  /* 0x0000000368097819 */ /* 0x001fe20000010269 */
[----:B------:R-:W-:Y:S06]  /*2800*/  @!P3 BRA `(.L_x_34) ;  /* 0x000000000004b947 */ /* 0x000fec0003800000 */
[----:B------:R0:W5:Y:S02]  /*2810*/  LDG.E.LTC128B.U16 R21, desc[UR54][R2.64+0x2] ;  /* 0x0000023602157981 */ /* 0x000164000c1e1520 */
.L_x_34:
[----:B------:R-:W-:Y:S05]  /*2820*/  BSYNC B1 ;  /* 0x0000000000017941 */ /* 0x000fea0003800000 */
.L_x_33:
[----:B------:R-:W-:Y:S01]  /*2830*/  IMAD.WIDE.U32 R8, R14, R104, R8 ;  /* 0x000000680e087225 */ /* 0x000fe200078e0008 */
[----:B------:R-:W-:-:S03]  /*2840*/  ISETP.GT.AND P0, PT, R0, 0x8, P0 ;  /* 0x000000080000780c */ /* 0x000fc60000704270 */
[----:B-----5:R-:W-:Y:S01]  /*2850*/  IMAD.U32 R12, R21, 0x10000, RZ ;  /* 0x00010000150c7824 */ /* 0x020fe200078e00ff */
[----:B------:R-:W-:Y:S01]  /*2860*/  IADD3 R4, P2, R4, R8, RZ ;  /* 0x0000000804047210 */ /* 0x000fe20007f5e0ff */
[----:B------:R-:W-:Y:S02]  /*2870*/  IMAD.IADD R103, R103, 0x1, R9 ;  /* 0x0000000167677824 */ /* 0x000fe400078e0209 */
[----:B------:R-:W-:Y:S02]  /*2880*/  FMUL R12, R12, R23 ;  /* 0x000000170c0c7220 */ /* 0x000fe40000400000 */
[----:B------:R-:W-:Y:S02]  /*2890*/  IMAD.X R5, R103, 0x1, R5, P2 ;  /* 0x0000000167057824 */ /* 0x000fe400010e0605 */
[----:B------:R-:W-:Y:S01]  /*28a0*/  FFMA R25, R25, R22, R12 ;  /* 0x0000001619197223 */ /* 0x000fe2000000000c */
[----:B------:R-:W-:-:S04]  /*28b0*/  LEA R12, P2, R4, R106, 0x1 ;  /* 0x0000006a040c7211 */ /* 0x000fc800078408ff */
[----:B------:R-:W-:Y:S01]  /*28c0*/  LEA.HI.X R13, R4, R107, R5, 0x1, P2 ;  /* 0x0000006b040d7211 */ /* 0x000fe200010f0c05 */
[----:B------:R-:W-:Y:S01]  /*28d0*/  @P3 IMAD.MOV.U32 R4, RZ, RZ, R6 ;  /* 0x000000ffff043224 */ /* 0x000fe200078e0006 */
[----:B------:R-:W-:Y:S01]  /*28e0*/  F2FP.BF16.F32.PACK_AB R25, RZ, R25 ;  /* 0x00000019ff19723e */ /* 0x000fe200000010ff */
[----:B------:R-:W-:-:S05]  /*28f0*/  @P3 IMAD.MOV.U32 R5, RZ, RZ, R7 ;  /* 0x000000ffff053224 */ /* 0x000fca00078e0007 */
[----:B------:R1:W-:Y:S04]  /*2900*/  @P3 STG.E.U16 desc[UR54][R4.64+0x2], R25 ;  /* 0x0000021904003986 */ /* 0x0003e8000c101536 */
[----:B------:R-:W2:Y:S01]  /*2910*/  @P0 LDG.E.LTC128B.U16 R21, desc[UR54][R12.64] ;  /* 0x000000360c150981 */ /* 0x000ea2000c1e1520 */
[----:B------:R-:W-:Y:S01]  /*2920*/  IADD3 R10, P2, P3, R90, R8, R10 ;  /* 0x000000085a0a7210 */ /* 0x000fe20007b5e00a */
[----:B------:R-:W-:Y:S01]  /*2930*/  BSSY B1, `(.L_x_35) ;  /* 0x0000011000017945 */ /* 0x000fe20003800000 */
[----:B------:R-:W-:Y:S02]  /*2940*/  SHF.L.U64.HI R15, R93, 0x1, R92 ;  /* 0x000000015d0f7819 */ /* 0x000fe4000001025c */
[----:B------:R-:W-:Y:S02]  /*2950*/  IADD3.X R11, R91, R103, R11, P2, P3 ;  /* 0x000000675b0b7210 */ /* 0x000fe400017e640b */
[----:B------:R-:W-:Y:S01]  /*2960*/  ISETP.GT.AND P1, PT, R0, 0x8, P1 ;  /* 0x000000080000780c */ /* 0x000fe20000f24270 */
[----:B------:R-:W-:-:S04]  /*2970*/  IMAD.WIDE.U32 R10, R19, R100, R10 ;  /* 0x00000064130a7225 */ /* 0x000fc800078e000a */
[----:B------:R-:W-:Y:S01]  /*2980*/  IMAD.IADD R11, R101, 0x1, R11 ;  /* 0x00000001650b7824 */ /* 0x000fe200078e020b */
[----:B-1----:R-:W-:-:S04]  /*2990*/  LEA R4, P3, R10, R106, 0x1 ;  /* 0x0000006a0a047211 */ /* 0x002fc800078608ff */
[----:B------:R-:W-:Y:S01]  /*29a0*/  LEA.HI.X R5, R10, R107, R11, 0x1, P3 ;  /* 0x0000006b0a057211 */ /* 0x000fe200018f0c0b */
[----:B--2---:R-:W-:-:S04]  /*29b0*/  IMAD.U32 R8, R21, 0x10000, RZ ;  /* 0x0001000015087824 */ /* 0x004fc800078e00ff */
[----:B------:R-:W-:Y:S01]  /*29c0*/  FMUL R9, R8, R23 ;  /* 0x0000001708097220 */ /* 0x000fe20000400000 */
[----:B------:R-:W-:-:S03]  /*29d0*/  LEA R8, P2, R93, R6, 0x1 ;  /* 0x000000065d087211 */ /* 0x000fc600078408ff */
[----:B------:R-:W-:-:S05]  /*29e0*/  FFMA R9, R26, R22, R9 ;  /* 0x000000161a097223 */ /* 0x000fca0000000009 */
[----:B------:R-:W-:Y:S01]  /*29f0*/  F2FP.BF16.F32.PACK_AB R12, RZ, R9 ;  /* 0x00000009ff0c723e */ /* 0x000fe200000010ff */
[----:B------:R-:W-:-:S05]  /*2a00*/  IMAD.X R9, R15, 0x1, R7, P2 ;  /* 0x000000010f097824 */ /* 0x000fca00010e0607 */
[----:B------:R1:W-:Y:S01]  /*2a10*/  @P0 STG.E.U16 desc[UR54][R8.64], R12 ;  /* 0x0000000c08000986 */ /* 0x0003e2000c101536 */
[----:B------:R-:W-:Y:S05]  /*2a20*/  @!P1 BRA `(.L_x_36) ;  /* 0x0000000000049947 */ /* 0x000fea0003800000 */
[----:B------:R2:W5:Y:S02]  /*2a30*/  LDG.E.LTC128B.U16 R21, desc[UR54][R4.64+0x2] ;  /* 0x0000023604157981 */ /* 0x000564000c1e1520 */
.L_x_36:
[----:B------:R-:W-:Y:S05]  /*2a40*/  BSYNC B1 ;  /* 0x0000000000017941 */ /* 0x000fea0003800000 */
.L_x_35:
[----:B-----5:R-:W-:Y:S01]  /*2a50*/  IMAD.U32 R10, R21, 0x10000, RZ ;  /* 0x00010000150a7824 */ /* 0x020fe200078e00ff */
[----:B------:R-:W-:Y:S01]  /*2a60*/  ISETP.GT.AND P0, PT, R18, 0x8, PT ;  /* 0x000000081200780c */ /* 0x000fe20003f04270 */
[----:B------:R-:W-:Y:S02]  /*2a70*/  BSSY B1, `(.L_x_37) ;  /* 0x0000008000017945 */ /* 0x000fe40003800000 */
[----:B------:R-:W-:Y:S01]  /*2a80*/  FMUL R10, R10, R23 ;  /* 0x000000170a0a7220 */ /* 0x000fe20000400000 */
[----:B------:R-:W-:-:S03]  /*2a90*/  ISETP.GT.AND P2, PT, R0, RZ, P0 ;  /* 0x000000ff0000720c */ /* 0x000fc60000744270 */
[----:B------:R-:W-:-:S05]  /*2aa0*/  FFMA R10, R27, R22, R10 ;  /* 0x000000161b0a7223 */ /* 0x000fca000000000a */
[----:B------:R-:W-:-:S05]  /*2ab0*/  F2FP.BF16.F32.PACK_AB R10, RZ, R10 ;  /* 0x0000000aff0a723e */ /* 0x000fca00000010ff */
[----:B------:R3:W-:Y:S01]  /*2ac0*/  @P1 STG.E.U16 desc[UR54][R8.64+0x2], R10 ;  /* 0x0000020a08001986 */ /* 0x0007e2000c101536 */
[----:B------:R-:W-:Y:S05]  /*2ad0*/  @!P2 BRA `(.L_x_38) ;  /* 0x000000000004a947 */ /* 0x000fea0003800000 */
[----:B------:R4:W5:Y:S02]  /*2ae0*/  LDG.E.LTC128B.U16 R21, desc[UR54][R2.64+0x10] ;  /* 0x0000103602157981 */ /* 0x000964000c1e1520 */
.L_x_38:
[----:B------:R-:W-:Y:S05]  /*2af0*/  BSYNC B1 ;  /* 0x0000000000017941 */ /* 0x000fea0003800000 */
.L_x_37:
[----:B---3-5:R-:W-:Y:S01]  /*2b00*/  IMAD.U32 R10, R21, 0x10000, RZ ;  /* 0x00010000150a7824 */ /* 0x028fe200078e00ff */
        /* <DEDUP_REMOVED lines=9> */
.L_x_40:
[----:B------:R-:W-:Y:S05]  /*2ba0*/  BSYNC B1 ;  /* 0x0000000000017941 */ /* 0x000fea0003800000 */
.L_x_39:
[----:B-----5:R-:W-:Y:S01]  /*2bb0*/  IMAD.U32 R10, R21, 0x10000, RZ ;  /* 0x00010000150a7824 */ /* 0x020fe200078e00ff */
[----:B------:R-:W-:Y:S01]  /*2bc0*/  ISETP.GT.AND P0, PT, R0, 0x8, P0 ;  /* 0x000000080000780c */ /* 0x000fe20000704270 */
[----:B------:R-:W-:Y:S02]  /*2bd0*/  BSSY B1, `(.L_x_41) ;  /* 0x0000007000017945 */ /* 0x000fe40003800000 */
[----:B------:R-:W-:-:S04]  /*2be0*/  FMUL R10, R10, R23 ;  /* 0x000000170a0a7220 */ /* 0x000fc80000400000 */
[----:B------:R-:W-:-:S05]  /*2bf0*/  FFMA R10, R29, R22, R10 ;  /* 0x000000161d0a7223 */ /* 0x000fca000000000a */
[----:B------:R-:W-:-:S05]  /*2c00*/  F2FP.BF16.F32.PACK_AB R10, RZ, R10 ;  /* 0x0000000aff0a723e */ /* 0x000fca00000010ff */
[----:B------:R0:W-:Y:S01]  /*2c10*/  @P3 STG.E.U16 desc[UR54][R6.64+0x12], R10 ;  /* 0x0000120a06003986 */ /* 0x0001e2000c101536 */
[----:B------:R-:W-:Y:S05]  /*2c20*/  @!P0 BRA `(.L_x_42) ;  /* 0x0000000000048947 */ /* 0x000fea0003800000 */
[----:B------:R0:W5:Y:S02]  /*2c30*/  LDG.E.LTC128B.U16 R21, desc[UR54][R4.64+0x10] ;  /* 0x0000103604157981 */ /* 0x000164000c1e1520 */
.L_x_42:
[----:B------:R-:W-:Y:S05]  /*2c40*/  BSYNC B1 ;  /* 0x0000000000017941 */ /* 0x000fea0003800000 */
.L_x_41:
[----:B0----5:R-:W-:Y:S01]  /*2c50*/  IMAD.U32 R10, R21, 0x10000, RZ ;  /* 0x00010000150a7824 */ /* 0x021fe200078e00ff */
[----:B------:R-:W-:Y:S01]  /*2c60*/  ISETP.GT.AND P1, PT, R0, 0x8, P1 ;  /* 0x000000080000780c */ /* 0x000fe20000f24270 */
[----:B------:R-:W-:Y:S02]  /*2c70*/  BSSY B1, `(.L_x_43) ;  /* 0x0000007000017945 */ /* 0x000fe40003800000 */
[----:B---3--:R-:W-:-:S04]  /*2c80*/  FMUL R11, R10, R23 ;  /* 0x000000170a0b7220 */ /* 0x008fc80000400000 */
[----:B------:R-:W-:-:S05]  /*2c90*/  FFMA R11, R30, R22, R11 ;  /* 0x000000161e0b7223 */ /* 0x000fca000000000b */
[----:B------:R-:W-:-:S05]  /*2ca0*/  F2FP.BF16.F32.PACK_AB R11, RZ, R11 ;  /* 0x0000000bff0b723e */ /* 0x000fca00000010ff */
[----:B------:R0:W-:Y:S01]  /*2cb0*/  @P0 STG.E.U16 desc[UR54][R8.64+0x10], R11 ;  /* 0x0000100b08000986 */ /* 0x0001e2000c101536 */
[----:B------:R-:W-:Y:S05]  /*2cc0*/  @!P1 BRA `(.L_x_44) ;  /* 0x0000000000049947 */ /* 0x000fea0003800000 */
[----:B------:R3:W5:Y:S02]  /*2cd0*/  LDG.E.LTC128B.U16 R21, desc[UR54][R4.64+0x12] ;  /* 0x0000123604157981 */ /* 0x000764000c1e1520 */
.L_x_44:
[----:B------:R-:W-:Y:S05]  /*2ce0*/  BSYNC B1 ;  /* 0x0000000000017941 */ /* 0x000fea0003800000 */
.L_x_43:
        /* <DEDUP_REMOVED lines=10> */
.L_x_46:
[----:B------:R-:W-:Y:S05]  /*2d90*/  BSYNC B1 ;  /* 0x0000000000017941 */ /* 0x000fea0003800000 */
.L_x_45:
[----:B0----5:R-:W-:Y:S01]  /*2da0*/  IMAD.U32 R10, R21, 0x10000, RZ ;  /* 0x00010000150a7824 */ /* 0x021fe200078e00ff */
        /* <DEDUP_REMOVED lines=9> */
.L_x_48:
[----:B------:R-:W-:Y:S05]  /*2e40*/  BSYNC B1 ;  /* 0x0000000000017941 */ /* 0x000fea0003800000 */
.L_x_47:
        /* <DEDUP_REMOVED lines=9> */
.L_x_50:
[----:B------:R-:W-:Y:S05]  /*2ee0*/  BSYNC B1 ;  /* 0x0000000000017941 */ /* 0x000fea0003800000 */
.L_x_49:
[----:B0----5:R-:W-:Y:S01]  /*2ef0*/  IMAD.U32 R10, R21, 0x10000, RZ ;  /* 0x00010000150a7824 */ /* 0x021fe200078e00ff */
        /* <DEDUP_REMOVED lines=8> */
.L_x_52:
[----:B------:R-:W-:Y:S05]  /*2f80*/  BSYNC B1 ;  /* 0x0000000000017941 */ /* 0x000fea0003800000 */
.L_x_51:
        /* <DEDUP_REMOVED lines=10> */
.L_x_54:
[----:B------:R-:W-:Y:S05]  /*3030*/  BSYNC B1 ;  /* 0x0000000000017941 */ /* 0x000fea0003800000 */
.L_x_53:
        /* <DEDUP_REMOVED lines=10> */
.L_x_56:
[----:B------:R-:W-:Y:S05]  /*30e0*/  BSYNC B1 ;  /* 0x0000000000017941 */ /* 0x000fea0003800000 */
.L_x_55:
        /* <DEDUP_REMOVED lines=9> */
.L_x_58:
[----:B------:R-:W-:Y:S05]  /*3180*/  BSYNC B1 ;  /* 0x0000000000017941 */ /* 0x000fea0003800000 */
.L_x_57:
        /* <DEDUP_REMOVED lines=9> */
.L_x_60:
[----:B------:R-:W-:Y:S05]  /*3220*/  BSYNC B1 ;  /* 0x0000000000017941 */ /* 0x000fea0003800000 */
.L_x_59:
        /* <DEDUP_REMOVED lines=10> */
.L_x_62:
[----:B------:R-:W-:Y:S05]  /*32d0*/  BSYNC B1 ;  /* 0x0000000000017941 */ /* 0x000fea0003800000 */
.L_x_61:
        /* <DEDUP_REMOVED lines=10> */
.L_x_64:
[----:B------:R-:W-:Y:S05]  /*3380*/  BSYNC B1 ;  /* 0x0000000000017941 */ /* 0x000fea0003800000 */
.L_x_63:
        /* <DEDUP_REMOVED lines=9> */
.L_x_66:
[----:B------:R-:W-:Y:S05]  /*3420*/  BSYNC B1 ;  /* 0x0000000000017941 */ /* 0x000fea0003800000 */
.L_x_65:
        /* <DEDUP_REMOVED lines=9> */
.L_x_68:
[----:B------:R-:W-:Y:S05]  /*34c0*/  BSYNC B1 ;  /* 0x0000000000017941 */ /* 0x000fea0003800000 */
.L_x_67:
        /* <DEDUP_REMOVED lines=10> */
.L_x_70:
[----:B------:R-:W-:Y:S05]  /*3570*/  BSYNC B1 ;  /* 0x0000000000017941 */ /* 0x000fea0003800000 */
.L_x_69:
        /* <DEDUP_REMOVED lines=10> */
.L_x_72:
[----:B------:R-:W-:Y:S05]  /*3620*/  BSYNC B1 ;  /* 0x0000000000017941 */ /* 0x000fea0003800000 */
.L_x_71:
        /* <DEDUP_REMOVED lines=9> */
.L_x_74:
[----:B------:R-:W-:Y:S05]  /*36c0*/  BSYNC B1 ;  /* 0x0000000000017941 */ /* 0x000fea0003800000 */
.L_x_73:
        /* <DEDUP_REMOVED lines=9> */
.L_x_76:
[----:B------:R-:W-:Y:S05]  /*3760*/  BSYNC B1 ;  /* 0x0000000000017941 */ /* 0x000fea0003800000 */
.L_x_75:
        /* <DEDUP_REMOVED lines=10> */
.L_x_78:
[----:B------:R-:W-:Y:S05]  /*3810*/  BSYNC B1 ;  /* 0x0000000000017941 */ /* 0x000fea0003800000 */
.L_x_77:
        /* <DEDUP_REMOVED lines=10> */
.L_x_80:
[----:B------:R-:W-:Y:S05]  /*38c0*/  BSYNC B1 ;  /* 0x0000000000017941 */ /* 0x000fea0003800000 */
.L_x_79:
        /* <DEDUP_REMOVED lines=9> */
.L_x_82:
[----:B------:R-:W-:Y:S05]  /*3960*/  BSYNC B1 ;  /* 0x0000000000017941 */ /* 0x000fea0003800000 */
.L_x_81:
        /* <DEDUP_REMOVED lines=9> */
.L_x_84:
[----:B------:R-:W-:Y:S05]  /*3a00*/  BSYNC B1 ;  /* 0x0000000000017941 */ /* 0x000fea0003800000 */
.L_x_83:
        /* <DEDUP_REMOVED lines=10> */
.L_x_86:
[----:B------:R-:W-:Y:S05]  /*3ab0*/  BSYNC B1 ;  /* 0x0000000000017941 */ /* 0x000fea0003800000 */
.L_x_85:
        /* <DEDUP_REMOVED lines=10> */
.L_x_88:
[----:B------:R-:W-:Y:S05]  /*3b60*/  BSYNC B1 ;  /* 0x0000000000017941 */ /* 0x000fea0003800000 */
.L_x_87:
        /* <DEDUP_REMOVED lines=9> */
.L_x_90:
[----:B------:R-:W-:Y:S05]  /*3c00*/  BSYNC B1 ;  /* 0x0000000000017941 */ /* 0x000fea0003800000 */
.L_x_89:
        /* <DEDUP_REMOVED lines=9> */
.L_x_92:
[----:B------:R-:W-:Y:S05]  /*3ca0*/  BSYNC B1 ;  /* 0x0000000000017941 */ /* 0x000fea0003800000 */
.L_x_91:
        /* <DEDUP_REMOVED lines=10> */
.L_x_94:
[----:B------:R-:W-:Y:S05]  /*3d50*/  BSYNC B1 ;  /* 0x0000000000017941 */ /* 0x000fea0003800000 */
.L_x_93:
        /* <DEDUP_REMOVED lines=10> */
.L_x_96:
[----:B------:R-:W-:Y:S05]  /*3e00*/  BSYNC B1 ;  /* 0x0000000000017941 */ /* 0x000fea0003800000 */
.L_x_95:
        /* <DEDUP_REMOVED lines=9> */
.L_x_98:
[----:B------:R-:W-:Y:S05]  /*3ea0*/  BSYNC B1 ;  /* 0x0000000000017941 */ /* 0x000fea0003800000 */
.L_x_97:
        /* <DEDUP_REMOVED lines=9> */
.L_x_100:
[----:B------:R-:W-:Y:S05]  /*3f40*/  BSYNC B1 ;  /* 0x0000000000017941 */ /* 0x000fea0003800000 */
.L_x_99:
        /* <DEDUP_REMOVED lines=10> */
.L_x_102:
[----:B------:R-:W-:Y:S05]  /*3ff0*/  BSYNC B1 ;  /* 0x0000000000017941 */ /* 0x000fea0003800000 */
.L_x_101:
        /* <DEDUP_REMOVED lines=10> */
.L_x_104:
[----:B------:R-:W-:Y:S05]  /*40a0*/  BSYNC B1 ;  /* 0x0000000000017941 */ /* 0x000fea0003800000 */
.L_x_103:
        /* <DEDUP_REMOVED lines=9> */
.L_x_106:
[----:B------:R-:W-:Y:S05]  /*4140*/  BSYNC B1 ;  /* 0x0000000000017941 */ /* 0x000fea0003800000 */
.L_x_105:
        /* <DEDUP_REMOVED lines=9> */
.L_x_108:
[----:B------:R-:W-:Y:S05]  /*41e0*/  BSYNC B1 ;  /* 0x0000000000017941 */ /* 0x000fea0003800000 */
.L_x_107:
        /* <DEDUP_REMOVED lines=10> */
.L_x_110:
[----:B------:R-:W-:Y:S05]  /*4290*/  BSYNC B1 ;  /* 0x0000000000017941 */ /* 0x000fea0003800000 */
.L_x_109:
        /* <DEDUP_REMOVED lines=10> */
.L_x_112:
[----:B------:R-:W-:Y:S05]  /*4340*/  BSYNC B1 ;  /* 0x0000000000017941 */ /* 0x000fea0003800000 */
.L_x_111:
        /* <DEDUP_REMOVED lines=9> */
.L_x_114:
[----:B------:R-:W-:Y:S05]  /*43e0*/  BSYNC B1 ;  /* 0x0000000000017941 */ /* 0x000fea0003800000 */
.L_x_113:
        /* <DEDUP_REMOVED lines=9> */
.L_x_116:
[----:B------:R-:W-:Y:S05]  /*4480*/  BSYNC B1 ;  /* 0x0000000000017941 */ /* 0x000fea0003800000 */
.L_x_115:
        /* <DEDUP_REMOVED lines=10> */
.L_x_118:
[----:B------:R-:W-:Y:S05]  /*4530*/  BSYNC B1 ;  /* 0x0000000000017941 */ /* 0x000fea0003800000 */
.L_x_117:
        /* <DEDUP_REMOVED lines=10> */
.L_x_120:
[----:B------:R-:W-:Y:S05]  /*45e0*/  BSYNC B1 ;  /* 0x0000000000017941 */ /* 0x000fea0003800000 */
.L_x_119:
        /* <DEDUP_REMOVED lines=9> */
.L_x_122:
[----:B------:R-:W-:Y:S05]  /*4680*/  BSYNC B1 ;  /* 0x0000000000017941 */ /* 0x000fea0003800000 */
.L_x_121:
        /* <DEDUP_REMOVED lines=9> */
.L_x_124:
[----:B------:R-:W-:Y:S05]  /*4720*/  BSYNC B1 ;  /* 0x0000000000017941 */ /* 0x000fea0003800000 */
.L_x_123:
        /* <DEDUP_REMOVED lines=10> */
.L_x_126:
[----:B------:R-:W-:Y:S05]  /*47d0*/  BSYNC B1 ;  /* 0x0000000000017941 */ /* 0x000fea0003800000 */
.L_x_125:
        /* <DEDUP_REMOVED lines=10> */
.L_x_128:
[----:B------:R-:W-:Y:S05]  /*4880*/  BSYNC B1 ;  /* 0x0000000000017941 */ /* 0x000fea0003800000 */
.L_x_127:
        /* <DEDUP_REMOVED lines=9> */
.L_x_130:
[----:B------:R-:W-:Y:S05]  /*4920*/  BSYNC B1 ;  /* 0x0000000000017941 */ /* 0x000fea0003800000 */
.L_x_129:
        /* <DEDUP_REMOVED lines=9> */
.L_x_132:
[----:B------:R-:W-:Y:S05]  /*49c0*/  BSYNC B1 ;  /* 0x0000000000017941 */ /* 0x000fea0003800000 */
.L_x_131:
        /* <DEDUP_REMOVED lines=10> */
.L_x_134:
[----:B------:R-:W-:Y:S05]  /*4a70*/  BSYNC B1 ;  /* 0x0000000000017941 */ /* 0x000fea0003800000 */
.L_x_133:
        /* <DEDUP_REMOVED lines=10> */
.L_x_136:
[----:B------:R-:W-:Y:S05]  /*4b20*/  BSYNC B1 ;  /* 0x0000000000017941 */ /* 0x000fea0003800000 */
.L_x_135:
        /* <DEDUP_REMOVED lines=9> */
.L_x_138:
[----:B------:R-:W-:Y:S05]  /*4bc0*/  BSYNC B1 ;  /* 0x0000000000017941 */ /* 0x000fea0003800000 */
.L_x_137:
        /* <DEDUP_REMOVED lines=9> */
.L_x_140:
[----:B------:R-:W-:Y:S05]  /*4c60*/  BSYNC B1 ;  /* 0x0000000000017941 */ /* 0x000fea0003800000 */
.L_x_139:
        /* <DEDUP_REMOVED lines=10> */
.L_x_142:
[----:B------:R-:W-:Y:S05]  /*4d10*/  BSYNC B1 ;  /* 0x0000000000017941 */ /* 0x000fea0003800000 */
.L_x_141:
        /* <DEDUP_REMOVED lines=10> */
.L_x_144:
[----:B------:R-:W-:Y:S05]  /*4dc0*/  BSYNC B1 ;  /* 0x0000000000017941 */ /* 0x000fea0003800000 */
.L_x_143:
        /* <DEDUP_REMOVED lines=9> */
.L_x_146:
[----:B------:R-:W-:Y:S05]  /*4e60*/  BSYNC B1 ;  /* 0x0000000000017941 */ /* 0x000fea0003800000 */
.L_x_145:
        /* <DEDUP_REMOVED lines=9> */
.L_x_148:
[----:B------:R-:W-:Y:S05]  /*4f00*/  BSYNC B1 ;  /* 0x0000000000017941 */ /* 0x000fea0003800000 */
.L_x_147:
        /* <DEDUP_REMOVED lines=10> */
.L_x_150:
[----:B------:R-:W-:Y:S05]  /*4fb0*/  BSYNC B1 ;  /* 0x0000000000017941 */ /* 0x000fea0003800000 */
.L_x_149:
        /* <DEDUP_REMOVED lines=10> */
.L_x_152:
[----:B------:R-:W-:Y:S05]  /*5060*/  BSYNC B1 ;  /* 0x0000000000017941 */ /* 0x000fea0003800000 */
.L_x_151:
[----:B0---45:R-:W-:Y:S01]  /*5070*/  IMAD.U32 R2, R21, 0x10000, RZ ;  /* 0x0001000015027824 */ /* 0x031fe200078e00ff */
        /* <DEDUP_REMOVED lines=8> */
.L_x_154:
[----:B------:R-:W-:Y:S05]  /*5100*/  BSYNC B1 ;  /* 0x0000000000017941 */ /* 0x000fea0003800000 */
.L_x_153:
[----:B0----5:R-:W-:Y:S01]  /*5110*/  IMAD.U32 R2, R21, 0x10000, RZ ;  /* 0x0001000015027824 */ /* 0x021fe200078e00ff */
[----:B------:R-:W-:Y:S01]  /*5120*/  ISETP.GT.AND P1, PT, R0, 0x8, P1 ;  /* 0x000000080000780c */ /* 0x000fe20000f24270 */
[----:B------:R-:W-:Y:S02]  /*5130*/  BSSY B1, `(.L_x_155) ;  /* 0x000000a000017945 */ /* 0x000fe40003800000 */
[----:B------:R-:W-:Y:S01]  /*5140*/  FMUL R3, R2, R23 ;  /* 0x0000001702037220 */ /* 0x000fe20000400000 */
[----:B------:R-:W-:-:S03]  /*5150*/  @P0 IMAD.MOV.U32 R2, RZ, RZ, R8 ;  /* 0x000000ffff020224 */ /* 0x000fc600078e0008 */
[----:B------:R-:W-:-:S05]  /*5160*/  FFMA R3, R86, R22, R3 ;  /* 0x0000001656037223 */ /* 0x000fca0000000003 */
[----:B------:R-:W-:-:S04]  /*5170*/  F2FP.BF16.F32.PACK_AB R3, RZ, R3 ;  /* 0x00000003ff03723e */ /* 0x000fc800000010ff */
[----:B------:R-:W-:Y:S01]  /*5180*/  PRMT R6, R3, 0x7610, R6 ;  /* 0x0000761003067816 */ /* 0x000fe20000000006 */
[----:B------:R-:W-:-:S05]  /*5190*/  @P0 IMAD.MOV.U32 R3, RZ, RZ, R9 ;  /* 0x000000ffff030224 */ /* 0x000fca00078e0009 */
[----:B------:R0:W-:Y:S01]  /*51a0*/  @P0 STG.E.U16 desc[UR54][R2.64+0xf0], R6 ;  /* 0x0000f00602000986 */ /* 0x0001e2000c101536 */
[----:B------:R-:W-:Y:S05]  /*51b0*/  @!P1 BRA `(.L_x_156) ;  /* 0x0000000000049947 */ /* 0x000fea0003800000 */
[----:B------:R0:W5:Y:S02]  /*51c0*/  LDG.E.LTC128B.U16 R21, desc[UR54][R4.64+0xf2] ;  /* 0x0000f23604157981 */ /* 0x000164000c1e1520 */
.L_x_156:
[----:B------:R-:W-:Y:S05]  /*51d0*/  BSYNC B1 ;  /* 0x0000000000017941 */ /* 0x000fea0003800000 */
.L_x_155:
[----:B------:R-:W-:Y:S05]  /*51e0*/  @!P1 BRA `(.L_x_157) ;  /* 0x0000001000b09947 */ /* 0x000fea0003800000 */
[----:B-----5:R-:W-:-:S04]  /*51f0*/  IMAD.U32 R0, R21, 0x10000, RZ ;  /* 0x0001000015007824 */ /* 0x020fc800078e00ff */
[----:B------:R-:W-:-:S04]  /*5200*/  FMUL R0, R0, R23 ;  /* 0x0000001700007220 */ /* 0x000fc80000400000 */
[----:B------:R-:W-:-:S05]  /*5210*/  FFMA R0, R87, R22, R0 ;  /* 0x0000001657007223 */ /* 0x000fca0000000000 */
[----:B------:R-:W-:-:S05]  /*5220*/  F2FP.BF16.F32.PACK_AB R0, RZ, R0 ;  /* 0x00000000ff00723e */ /* 0x000fca00000010ff */
[----:B------:R0:W-:Y:S01]  /*5230*/  STG.E.U16 desc[UR54][R8.64+0xf2], R0 ;  /* 0x0000f20008007986 */ /* 0x0001e2000c101536 */
[----:B------:R-:W-:Y:S05]  /*5240*/  BRA `(.L_x_157) ;  /* 0x0000001000987947 */ /* 0x000fea0003800000 */
.L_x_32:
[----:B------:R-:W-:Y:S01]  /*5250*/  ISETP.GT.AND P3, PT, R18, 0x1, PT ;  /* 0x000000011200780c */ /* 0x000fe20003f64270 */
[----:B------:R-:W-:Y:S01]  /*5260*/  ULDC.64 UR4, c[0x0][0x5c0] ;  /* 0x0001700000047ab9 */ /* 0x000fe20000000a00 */
[-C--:B------:R-:W-:Y:S01]  /*5270*/  FMUL R24, R24, R22.reuse ;  /* 0x0000001618187220 */ /* 0x080fe20000400000 */
[-C--:B------:R-:W-:Y:S01]  /*5280*/  FMUL R25, R25, R22.reuse ;  /* 0x0000001619197220 */ /* 0x080fe20000400000 */
[----:B------:R-:W-:Y:S01]  /*5290*/  ISETP.GT.AND P1, PT, R0, RZ, P3 ;  /* 0x000000ff0000720c */ /* 0x000fe20001f24270 */
[-C--:B------:R-:W-:Y:S01]  /*52a0*/  FMUL R26, R26, R22.reuse ;  /* 0x000000161a1a7220 */ /* 0x080fe20000400000 */
[----:B------:R-:W-:Y:S01]  /*52b0*/  LEA R2, P4, R20, UR4, 0x1 ;  /* 0x0000000414027c11 */ /* 0x000fe2000f8808ff */
[----:B------:R-:W-:Y:S01]  /*52c0*/  FMUL R27, R27, R22 ;  /* 0x000000161b1b7220 */ /* 0x000fe20000400000 */
[----:B------:R-:W-:Y:S01]  /*52d0*/  F2FP.BF16.F32.PACK_AB R24, RZ, R24 ;  /* 0x00000018ff18723e */ /* 0x000fe200000010ff */
[-C--:B------:R-:W-:Y:S01]  /*52e0*/  FMUL R28, R28, R22.reuse ;  /* 0x000000161c1c7220 */ /* 0x080fe20000400000 */
[----:B------:R-:W-:Y:S01]  /*52f0*/  LEA.HI.X R3, R20, UR5, R7, 0x1, P4 ;  /* 0x0000000514037c11 */ /* 0x000fe2000a0f0c07 */
[-C--:B------:R-:W-:Y:S01]  /*5300*/  FMUL R29, R29, R22.reuse ;  /* 0x000000161d1d7220 */ /* 0x080fe20000400000 */
[----:B------:R-:W-:Y:S01]  /*5310*/  F2FP.BF16.F32.PACK_AB R25, RZ, R25 ;  /* 0x00000019ff19723e */ /* 0x000fe200000010ff */
[-C--:B------:R-:W-:Y:S01]  /*5320*/  FMUL R30, R30, R22.reuse ;  /* 0x000000161e1e7220 */ /* 0x080fe20000400000 */
[----:B------:R-:W-:Y:S01]  /*5330*/  SHF.L.U64.HI R5, R93, 0x1, R92 ;  /* 0x000000015d057819 */ /* 0x000fe2000001025c */
[----:B------:R-:W-:Y:S01]  /*5340*/  @P2 STG.E.U16 desc[UR54][R2.64], R24 ;  /* 0x0000001802002986 */ /* 0x000fe2000c101536 */
[----:B------:R-:W-:Y:S01]  /*5350*/  ISETP.GT.AND P2, PT, R0, 0x8, P0 ;  /* 0x000000080000780c */ /* 0x000fe20000744270 */
[----:B------:R-:W-:Y:S01]  /*5360*/  FMUL R31, R31, R22 ;  /* 0x000000161f1f7220 */ /* 0x000fe20000400000 */
[----:B------:R-:W-:Y:S01]  /*5370*/  LEA R4, P5, R93, R2, 0x1 ;  /* 0x000000025d047211 */ /* 0x000fe200078a08ff */
[----:B------:R-:W-:Y:S01]  /*5380*/  @P1 STG.E.U16 desc[UR54][R2.64+0x2], R25 ;  /* 0x0000021902001986 */ /* 0x000fe2000c101536 */
[----:B------:R-:W-:Y:S01]  /*5390*/  ISETP.GT.AND P1, PT, R18, 0x8, PT ;  /* 0x000000081200780c */ /* 0x000fe20003f24270 */
[-C--:B------:R-:W-:Y:S01]  /*53a0*/  FMUL R32, R32, R22.reuse ;  /* 0x0000001620207220 */ /* 0x080fe20000400000 */
[----:B------:R-:W-:Y:S01]  /*53b0*/  ISETP.GT.AND P3, PT, R0, 0x8, P3 ;  /* 0x000000080000780c */ /* 0x000fe20001f64270 */
[----:B------:R-:W-:Y:S01]  /*53c0*/  IMAD.X R5, R5, 0x1, R3, P5 ;  /* 0x0000000105057824 */ /* 0x000fe200028e0603 */
[----:B------:R-:W-:Y:S01]  /*53d0*/  ISETP.GT.AND P0, PT, R18, 0x9, PT ;  /* 0x000000091200780c */ /* 0x000fe20003f04270 */
[-C--:B------:R-:W-:Y:S01]  /*53e0*/  FMUL R33, R33, R22.reuse ;  /* 0x0000001621217220 */ /* 0x080fe20000400000 */
[----:B------:R-:W-:Y:S01]  /*53f0*/  ISETP.GT.AND P4, PT, R0, RZ, P1 ;  /* 0x000000ff0000720c */ /* 0x000fe20000f84270 */
[-C--:B------:R-:W-:Y:S01]  /*5400*/  FMUL R34, R34, R22.reuse ;  /* 0x0000001622227220 */ /* 0x080fe20000400000 */
[----:B------:R-:W-:Y:S01]  /*5410*/  ISETP.GT.AND P5, PT, R0, RZ, P0 ;  /* 0x000000ff0000720c */ /* 0x000fe200007a4270 */
[----:B------:R-:W-:Y:S01]  /*5420*/  FMUL R35, R35, R22 ;  /* 0x0000001623237220 */ /* 0x000fe20000400000 */
[----:B------:R-:W-:Y:S01]  /*5430*/  F2FP.BF16.F32.PACK_AB R26, RZ, R26 ;  /* 0x0000001aff1a723e */ /* 0x000fe200000010ff */
[-C--:B------:R-:W-:Y:S01]  /*5440*/  FMUL R36, R36, R22.reuse ;  /* 0x0000001624247220 */ /* 0x080fe20000400000 */
[----:B------:R-:W-:Y:S01]  /*5450*/  F2FP.BF16.F32.PACK_AB R27, RZ, R27 ;  /* 0x0000001bff1b723e */ /* 0x000fe200000010ff */
[----:B------:R-:W-:Y:S01]  /*5460*/  FMUL R37, R37, R22 ;  /* 0x0000001625257220 */ /* 0x000fe20000400000 */
[----:B------:R-:W-:Y:S01]  /*5470*/  F2FP.BF16.F32.PACK_AB R28, RZ, R28 ;  /* 0x0000001cff1c723e */ /* 0x000fe200000010ff */
[----:B------:R-:W-:Y:S01]  /*5480*/  @P2 STG.E.U16 desc[UR54][R4.64], R26 ;  /* 0x0000001a04002986 */ /* 0x000fe2000c101536 */
[----:B------:R-:W-:Y:S01]  /*5490*/  ISETP.GT.AND P1, PT, R0, 0x8, P1 ;  /* 0x000000080000780c */ /* 0x000fe20000f24270 */
[-C--:B------:R-:W-:Y:S01]  /*54a0*/  FMUL R38, R38, R22.reuse ;  /* 0x0000001626267220 */ /* 0x080fe20000400000 */
[----:B------:R-:W-:Y:S01]  /*54b0*/  F2FP.BF16.F32.PACK_AB R29, RZ, R29 ;  /* 0x0000001dff1d723e */ /* 0x000fe200000010ff */
[----:B------:R-:W-:Y:S01]  /*54c0*/  @P3 STG.E.U16 desc[UR54][R4.64+0x2], R27 ;  /* 0x0000021b04003986 */ /* 0x000fe2000c101536 */
[----:B------:R-:W-:Y:S01]  /*54d0*/  ISETP.GT.AND P3, PT, R18, 0x10, PT ;  /* 0x000000101200780c */ /* 0x000fe20003f64270 */
[-C--:B------:R-:W-:Y:S01]  /*54e0*/  FMUL R39, R39, R22.reuse ;  /* 0x0000001627277220 */ /* 0x080fe20000400000 */
[----:B------:R-:W-:Y:S01]  /*54f0*/  ISETP.GT.AND P2, PT, R0, 0x8, P0 ;  /* 0x000000080000780c */ /* 0x000fe20000744270 */
[----:B------:R-:W-:Y:S01]  /*5500*/  @P4 STG.E.U16 desc[UR54][R2.64+0x10], R28 ;  /* 0x0000101c02004986 */ /* 0x000fe2000c101536 */
[----:B------:R-:W-:Y:S01]  /*5510*/  ISETP.GT.AND P0, PT, R18, 0x11, PT ;  /* 0x000000111200780c */ /* 0x000fe20003f04270 */
[-C--:B------:R-:W-:Y:S01]  /*5520*/  FMUL R40, R40, R22.reuse ;  /* 0x0000001628287220 */ /* 0x080fe20000400000 */
[C---:B------:R-:W-:Y:S01]  /*5530*/  ISETP.GT.AND P4, PT, R0.reuse, RZ, P3 ;  /* 0x000000ff0000720c */ /* 0x040fe20001f84270 */
[----:B------:R-:W-:Y:S01]  /*5540*/  @P5 STG.E.U16 desc[UR54][R2.64+0x12], R29 ;  /* 0x0000121d02005986 */ /* 0x000fe2000c101536 */
        /* <DEDUP_REMOVED lines=153> */
[----:B------:R-:W-:Y:S01]  /*5ee0*/  FMUL R87, R87, R22 ;  /* 0x0000001657577220 */ /* 0x000fe20000400000 */
[----:B------:R-:W-:Y:S01]  /*5ef0*/  ISETP.GT.AND P2, PT, R0, 0x8, P0 ;  /* 0x000000080000780c */ /* 0x000fe20000744270 */
[----:B------:R-:W-:Y:S01]  /*5f00*/  @P4 STG.E.U16 desc[UR54][R2.64+0x90], R60 ;  /* 0x0000903c02004986 */ /* 0x000fe2000c101536 */
[----:B------:R-:W-:-:S02]  /*5f10*/  ISETP.GT.AND P0, PT, R18, 0x51, PT ;  /* 0x000000511200780c */ /* 0x000fc40003f04270 */
[C---:B------:R-:W-:Y:S01]  /*5f20*/  ISETP.GT.AND P4, PT, R0.reuse, RZ, P3 ;  /* 0x000000ff0000720c */ /* 0x040fe20001f84270 */
[----:B------:R-:W-:Y:S01]  /*5f30*/  @P5 STG.E.U16 desc[UR54][R2.64+0x92], R61 ;  /* 0x0000923d02005986 */ /* 0x000fe2000c101536 */
[C---:B------:R-:W-:Y:S02]  /*5f40*/  ISETP.GT.AND P5, PT, R0.reuse, RZ, P0 ;  /* 0x000000ff0000720c */ /* 0x040fe400007a4270 */
[----:B------:R-:W-:Y:S02]  /*5f50*/  F2FP.BF16.F32.PACK_AB R62, RZ, R62 ;  /* 0x0000003eff3e723e */ /* 0x000fe400000010ff */
[----:B------:R-:W-:Y:S02]  /*5f60*/  F2FP.BF16.F32.PACK_AB R63, RZ, R63 ;  /* 0x0000003fff3f723e */ /* 0x000fe400000010ff */
[----:B------:R-:W-:Y:S01]  /*5f70*/  F2FP.BF16.F32.PACK_AB R64, RZ, R64 ;  /* 0x00000040ff40723e */ /* 0x000fe200000010ff */
[----:B------:R-:W-:Y:S01]  /*5f80*/  @P1 STG.E.U16 desc[UR54][R4.64+0x90], R62 ;  /* 0x0000903e04001986 */ /* 0x000fe2000c101536 */
[----:B------:R-:W-:-:S02]  /*5f90*/  ISETP.GT.AND P1, PT, R0, 0x8, P3 ;  /* 0x000000080000780c */ /* 0x000fc40001f24270 */
[----:B------:R-:W-:Y:S01]  /*5fa0*/  F2FP.BF16.F32.PACK_AB R65, RZ, R65 ;  /* 0x00000041ff41723e */ /* 0x000fe200000010ff */
[----:B------:R-:W-:Y:S01]  /*5fb0*/  @P2 STG.E.U16 desc[UR54][R4.64+0x92], R63 ;  /* 0x0000923f04002986 */ /* 0x000fe2000c101536 */
[----:B------:R-:W-:Y:S02]  /*5fc0*/  ISETP.GT.AND P2, PT, R18, 0x58, PT ;  /* 0x000000581200780c */ /* 0x000fe40003f44270 */
[----:B------:R-:W-:Y:S01]  /*5fd0*/  ISETP.GT.AND P0, PT, R0, 0x8, P0 ;  /* 0x000000080000780c */ /* 0x000fe20000704270 */
[----:B------:R-:W-:Y:S01]  /*5fe0*/  @P4 STG.E.U16 desc[UR54][R2.64+0xa0], R64 ;  /* 0x0000a04002004986 */ /* 0x000fe2000c101536 */
[----:B------:R-:W-:Y:S02]  /*5ff0*/  ISETP.GT.AND P3, PT, R18, 0x59, PT ;  /* 0x000000591200780c */ /* 0x000fe40003f64270 */
[C---:B------:R-:W-:Y:S01]  /*6000*/  ISETP.GT.AND P4, PT, R0.reuse, RZ, P2 ;  /* 0x000000ff0000720c */ /* 0x040fe20001784270 */
[----:B------:R-:W-:Y:S01]  /*6010*/  @P5 STG.E.U16 desc[UR54][R2.64+0xa2], R65 ;  /* 0x0000a24102005986 */ /* 0x000fe2000c101536 */
[----:B------:R-:W-:-:S02]  /*6020*/  ISETP.GT.AND P5, PT, R0, RZ, P3 ;  /* 0x000000ff0000720c */ /* 0x000fc40001fa4270 */
[----:B------:R-:W-:Y:S02]  /*6030*/  F2FP.BF16.F32.PACK_AB R66, RZ, R66 ;  /* 0x00000042ff42723e */ /* 0x000fe400000010ff */
[----:B------:R-:W-:Y:S02]  /*6040*/  F2FP.BF16.F32.PACK_AB R67, RZ, R67 ;  /* 0x00000043ff43723e */ /* 0x000fe400000010ff */
[----:B------:R-:W-:Y:S01]  /*6050*/  F2FP.BF16.F32.PACK_AB R68, RZ, R68 ;  /* 0x00000044ff44723e */ /* 0x000fe200000010ff */
[----:B------:R-:W-:Y:S01]  /*6060*/  @P1 STG.E.U16 desc[UR54][R4.64+0xa0], R66 ;  /* 0x0000a04204001986 */ /* 0x000fe2000c101536 */
[C---:B------:R-:W-:Y:S02]  /*6070*/  ISETP.GT.AND P1, PT, R0.reuse, 0x8, P2 ;  /* 0x000000080000780c */ /* 0x040fe40001724270 */
[----:B------:R-:W-:Y:S01]  /*6080*/  F2FP.BF16.F32.PACK_AB R69, RZ, R69 ;  /* 0x00000045ff45723e */ /* 0x000fe200000010ff */
[----:B------:R-:W-:Y:S01]  /*6090*/  @P0 STG.E.U16 desc[UR54][R4.64+0xa2], R67 ;  /* 0x0000a24304000986 */ /* 0x000fe2000c101536 */
[----:B------:R-:W-:-:S02]  /*60a0*/  ISETP.GT.AND P2, PT, R0, 0x8, P3 ;  /* 0x000000080000780c */ /* 0x000fc40001f44270 */
[C---:B------:R-:W-:Y:S01]  /*60b0*/  ISETP.GT.AND P3, PT, R18.reuse, 0x60, PT ;  /* 0x000000601200780c */ /* 0x040fe20003f64270 */
[----:B------:R-:W-:Y:S01]  /*60c0*/  @P4 STG.E.U16 desc[UR54][R2.64+0xb0], R68 ;  /* 0x0000b04402004986 */ /* 0x000fe2000c101536 */
[----:B------:R-:W-:Y:S02]  /*60d0*/  ISETP.GT.AND P0, PT, R18, 0x61, PT ;  /* 0x000000611200780c */ /* 0x000fe40003f04270 */
[C---:B------:R-:W-:Y:S01]  /*60e0*/  ISETP.GT.AND P4, PT, R0.reuse, RZ, P3 ;  /* 0x000000ff0000720c */ /* 0x040fe20001f84270 */
[----:B------:R-:W-:Y:S01]  /*60f0*/  @P5 STG.E.U16 desc[UR54][R2.64+0xb2], R69 ;  /* 0x0000b24502005986 */ /* 0x000fe2000c101536 */
[----:B------:R-:W-:Y:S02]  /*6100*/  ISETP.GT.AND P5, PT, R0, RZ, P0 ;  /* 0x000000ff0000720c */ /* 0x000fe400007a4270 */
[----:B------:R-:W-:Y:S02]  /*6110*/  F2FP.BF16.F32.PACK_AB R70, RZ, R70 ;  /* 0x00000046ff46723e */ /* 0x000fe400000010ff */
[----:B------:R-:W-:-:S02]  /*6120*/  F2FP.BF16.F32.PACK_AB R71, RZ, R71 ;  /* 0x00000047ff47723e */ /* 0x000fc400000010ff */
[----:B------:R-:W-:Y:S01]  /*6130*/  F2FP.BF16.F32.PACK_AB R72, RZ, R72 ;  /* 0x00000048ff48723e */ /* 0x000fe200000010ff */
[----:B------:R-:W-:Y:S01]  /*6140*/  @P1 STG.E.U16 desc[UR54][R4.64+0xb0], R70 ;  /* 0x0000b04604001986 */ /* 0x000fe2000c101536 */
[----:B------:R-:W-:Y:S02]  /*6150*/  F2FP.BF16.F32.PACK_AB R73, RZ, R73 ;  /* 0x00000049ff49723e */ /* 0x000fe400000010ff */
[C---:B------:R-:W-:Y:S01]  /*6160*/  ISETP.GT.AND P1, PT, R0.reuse, 0x8, P3 ;  /* 0x000000080000780c */ /* 0x040fe20001f24270 */
[----:B------:R-:W-:Y:S01]  /*6170*/  @P2 STG.E.U16 desc[UR54][R4.64+0xb2], R71 ;  /* 0x0000b24704002986 */ /* 0x000fe2000c101536 */
[----:B------:R-:W-:Y:S02]  /*6180*/  ISETP.GT.AND P0, PT, R0, 0x8, P0 ;  /* 0x000000080000780c */ /* 0x000fe40000704270 */
[----:B------:R-:W-:Y:S01]  /*6190*/  F2FP.BF16.F32.PACK_AB R74, RZ, R74 ;  /* 0x0000004aff4a723e */ /* 0x000fe200000010ff */
[----:B------:R-:W-:Y:S01]  /*61a0*/  @P4 STG.E.U16 desc[UR54][R2.64+0xc0], R72 ;  /* 0x0000c04802004986 */ /* 0x000fe2000c101536 */
[----:B------:R-:W-:-:S02]  /*61b0*/  ISETP.GT.AND P4, PT, R18, 0x68, PT ;  /* 0x000000681200780c */ /* 0x000fc40003f84270 */
[----:B------:R-:W-:Y:S01]  /*61c0*/  F2FP.BF16.F32.PACK_AB R75, RZ, R75 ;  /* 0x0000004bff4b723e */ /* 0x000fe200000010ff */
[----:B------:R-:W-:Y:S01]  /*61d0*/  @P5 STG.E.U16 desc[UR54][R2.64+0xc2], R73 ;  /* 0x0000c24902005986 */ /* 0x000fe2000c101536 */
[----:B------:R-:W-:Y:S02]  /*61e0*/  ISETP.GT.AND P5, PT, R18, 0x69, PT ;  /* 0x000000691200780c */ /* 0x000fe40003fa4270 */
[C---:B------:R-:W-:Y:S01]  /*61f0*/  ISETP.GT.AND P2, PT, R0.reuse, RZ, P4 ;  /* 0x000000ff0000720c */ /* 0x040fe20002744270 */
[----:B------:R-:W-:Y:S01]  /*6200*/  @P1 STG.E.U16 desc[UR54][R4.64+0xc0], R74 ;  /* 0x0000c04a04001986 */ /* 0x000fe2000c101536 */
[----:B------:R-:W-:Y:S02]  /*6210*/  ISETP.GT.AND P6, PT, R0, RZ, P5 ;  /* 0x000000ff0000720c */ /* 0x000fe40002fc4270 */
[----:B------:R-:W-:Y:S01]  /*6220*/  F2FP.BF16.F32.PACK_AB R76, RZ, R76 ;  /* 0x0000004cff4c723e */ /* 0x000fe200000010ff */
[----:B------:R-:W-:Y:S01]  /*6230*/  @P0 STG.E.U16 desc[UR54][R4.64+0xc2], R75 ;  /* 0x0000c24b04000986 */ /* 0x000fe2000c101536 */
[----:B------:R-:W-:-:S02]  /*6240*/  F2FP.BF16.F32.PACK_AB R77, RZ, R77 ;  /* 0x0000004dff4d723e */ /* 0x000fc400000010ff */
[----:B------:R-:W-:Y:S02]  /*6250*/  ISETP.GT.AND P3, PT, R18, 0x70, PT ;  /* 0x000000701200780c */ /* 0x000fe40003f64270 */
[----:B------:R-:W-:Y:S02]  /*6260*/  ISETP.GT.AND P4, PT, R0, 0x8, P4 ;  /* 0x000000080000780c */ /* 0x000fe40002784270 */
[----:B------:R-:W-:Y:S01]  /*6270*/  F2FP.BF16.F32.PACK_AB R78, RZ, R78 ;  /* 0x0000004eff4e723e */ /* 0x000fe200000010ff */
[----:B------:R-:W-:Y:S01]  /*6280*/  @P2 STG.E.U16 desc[UR54][R2.64+0xd0], R76 ;  /* 0x0000d04c02002986 */ /* 0x000fe2000c101536 */
[----:B------:R-:W-:Y:S02]  /*6290*/  ISETP.GT.AND P2, PT, R18, 0x71, PT ;  /* 0x000000711200780c */ /* 0x000fe40003f44270 */
[----:B------:R-:W-:Y:S01]  /*62a0*/  F2FP.BF16.F32.PACK_AB R79, RZ, R79 ;  /* 0x0000004fff4f723e */ /* 0x000fe200000010ff */
[----:B------:R-:W-:Y:S01]  /*62b0*/  @P6 STG.E.U16 desc[UR54][R2.64+0xd2], R77 ;  /* 0x0000d24d02006986 */ /* 0x000fe2000c101536 */
[----:B------:R-:W-:-:S02]  /*62c0*/  ISETP.GT.AND P6, PT, R0, 0x8, P5 ;  /* 0x000000080000780c */ /* 0x000fc40002fc4270 */
[----:B------:R-:W-:Y:S02]  /*62d0*/  ISETP.GT.AND P5, PT, R0, RZ, P3 ;  /* 0x000000ff0000720c */ /* 0x000fe40001fa4270 */
[----:B------:R-:W-:Y:S01]  /*62e0*/  F2FP.BF16.F32.PACK_AB R80, RZ, R80 ;  /* 0x00000050ff50723e */ /* 0x000fe200000010ff */
[----:B------:R-:W-:Y:S01]  /*62f0*/  @P4 STG.E.U16 desc[UR54][R4.64+0xd0], R78 ;  /* 0x0000d04e04004986 */ /* 0x000fe2000c101536 */
[C---:B------:R-:W-:Y:S02]  /*6300*/  ISETP.GT.AND P1, PT, R18.reuse, 0x78, PT ;  /* 0x000000781200780c */ /* 0x040fe40003f24270 */
[----:B------:R-:W-:Y:S02]  /*6310*/  ISETP.GT.AND P0, PT, R18, 0x79, PT ;  /* 0x000000791200780c */ /* 0x000fe40003f04270 */
[C---:B------:R-:W-:Y:S02]  /*6320*/  ISETP.GT.AND P4, PT, R0.reuse, RZ, P2 ;  /* 0x000000ff0000720c */ /* 0x040fe40001784270 */
[C---:B------:R-:W-:Y:S01]  /*6330*/  ISETP.GT.AND P3, PT, R0.reuse, 0x8, P3 ;  /* 0x000000080000780c */ /* 0x040fe20001f64270 */
[----:B------:R-:W-:Y:S01]  /*6340*/  @P6 STG.E.U16 desc[UR54][R4.64+0xd2], R79 ;  /* 0x0000d24f04006986 */ /* 0x000fe2000c101536 */
[----:B------:R-:W-:-:S02]  /*6350*/  ISETP.GT.AND P2, PT, R0, 0x8, P2 ;  /* 0x000000080000780c */ /* 0x000fc40001744270 */
[C---:B------:R-:W-:Y:S01]  /*6360*/  ISETP.GT.AND P6, PT, R0.reuse, RZ, P0 ;  /* 0x000000ff0000720c */ /* 0x040fe200007c4270 */
[----:B------:R-:W-:Y:S01]  /*6370*/  @P5 STG.E.U16 desc[UR54][R2.64+0xe0], R80 ;  /* 0x0000e05002005986 */ /* 0x000fe2000c101536 */
[C---:B------:R-:W-:Y:S02]  /*6380*/  ISETP.GT.AND P5, PT, R0.reuse, RZ, P1 ;  /* 0x000000ff0000720c */ /* 0x040fe40000fa4270 */
[C---:B------:R-:W-:Y:S02]  /*6390*/  ISETP.GT.AND P1, PT, R0.reuse, 0x8, P1 ;  /* 0x000000080000780c */ /* 0x040fe40000f24270 */
[----:B------:R-:W-:Y:S02]  /*63a0*/  F2FP.BF16.F32.PACK_AB R81, RZ, R81 ;  /* 0x00000051ff51723e */ /* 0x000fe400000010ff */
[----:B------:R-:W-:Y:S02]  /*63b0*/  F2FP.BF16.F32.PACK_AB R82, RZ, R82 ;  /* 0x00000052ff52723e */ /* 0x000fe400000010ff */
[----:B------:R-:W-:Y:S01]  /*63c0*/  F2FP.BF16.F32.PACK_AB R83, RZ, R83 ;  /* 0x00000053ff53723e */ /* 0x000fe200000010ff */
[----:B------:R-:W-:Y:S01]  /*63d0*/  @P4 STG.E.U16 desc[UR54][R2.64+0xe2], R81 ;  /* 0x0000e25102004986 */ /* 0x000fe2000c101536 */
[----:B------:R-:W-:-:S02]  /*63e0*/  ISETP.GT.AND P0, PT, R0, 0x8, P0 ;  /* 0x000000080000780c */ /* 0x000fc40000704270 */
[----:B------:R-:W-:Y:S01]  /*63f0*/  F2FP.BF16.F32.PACK_AB R84, RZ, R84 ;  /* 0x00000054ff54723e */ /* 0x000fe200000010ff */
[----:B------:R-:W-:Y:S01]  /*6400*/  @P3 STG.E.U16 desc[UR54][R4.64+0xe0], R82 ;  /* 0x0000e05204003986 */ /* 0x000fe2000c101536 */
[----:B------:R-:W-:Y:S02]  /*6410*/  F2FP.BF16.F32.PACK_AB R85, RZ, R85 ;  /* 0x00000055ff55723e */ /* 0x000fe400000010ff */
[----:B------:R-:W-:Y:S01]  /*6420*/  F2FP.BF16.F32.PACK_AB R86, RZ, R86 ;  /* 0x00000056ff56723e */ /* 0x000fe200000010ff */
[----:B------:R-:W-:Y:S01]  /*6430*/  @P2 STG.E.U16 desc[UR54][R4.64+0xe2], R83 ;  /* 0x0000e25304002986 */ /* 0x000fe2000c101536 */
[----:B------:R-:W-:-:S03]  /*6440*/  F2FP.BF16.F32.PACK_AB R87, RZ, R87 ;  /* 0x00000057ff57723e */ /* 0x000fc600000010ff */
[----:B------:R-:W-:Y:S04]  /*6450*/  @P5 STG.E.U16 desc[UR54][R2.64+0xf0], R84 ;  /* 0x0000f05402005986 */ /* 0x000fe8000c101536 */
[----:B------:R0:W-:Y:S02]  /*6460*/  @P6 STG.E.U16 desc[UR54][R2.64+0xf2], R85 ;  /* 0x0000f25502006986 */ /* 0x0001e4000c101536 */
[----:B0-----:R-:W-:Y:S02]  /*6470*/  @P1 IMAD.MOV.U32 R2, RZ, RZ, R4 ;  /* 0x000000ffff021224 */ /* 0x001fe400078e0004 */
[----:B------:R-:W-:-:S05]  /*6480*/  @P1 IMAD.MOV.U32 R3, RZ, RZ, R5 ;  /* 0x000000ffff031224 */ /* 0x000fca00078e0005 */
[----:B------:R0:W-:Y:S04]  /*6490*/  @P1 STG.E.U16 desc[UR54][R2.64+0xf0], R86 ;  /* 0x0000f05602001986 */ /* 0x0001e8000c101536 */
[----:B------:R0:W-:Y:S02]  /*64a0*/  @P0 STG.E.U16 desc[UR54][R4.64+0xf2], R87 ;  /* 0x0000f25704000986 */ /* 0x0001e4000c101536 */
.L_x_157:
[----:B------:R-:W-:Y:S05]  /*64b0*/  BSYNC B0 ;  /* 0x0000000000007941 */ /* 0x000fea0003800000 */
.L_x_31:
[----:B0-----:R-:W-:Y:S01]  /*64c0*/  IMAD.U32 R2, RZ, RZ, UR52 ;  /* 0x00000034ff027e24 */ /* 0x001fe2000f8e00ff */
[----:B------:R-:W-:Y:S01]  /*64d0*/  ULDC.64 UR4, c[0x0][0x650] ;  /* 0x0001940000047ab9 */ /* 0x000fe20000000a00 */
[----:B------:R-:W-:Y:S01]  /*64e0*/  IMAD.U32 R3, RZ, RZ, UR53 ;  /* 0x00000035ff037e24 */ /* 0x000fe2000f8e00ff */
[----:B------:R0:W-:Y:S01]  /*64f0*/  SYNCS.ARRIVE.TRANS64.A1T0 RZ, [R96+UR50], RZ ;  /* 0x000000ff60ff79a7 */ /* 0x0001e20008100032 */
[----:B------:R-:W-:Y:S01]  /*6500*/  PRMT R0, RZ, 0x7610, R0 ;  /* 0x00007610ff007816 */ /* 0x000fe20000000000 */
[----:B------:R-:W-:Y:S01]  /*6510*/  IMAD.MOV.U32 R18, RZ, RZ, -0x1 ;  /* 0xffffffffff127424 */ /* 0x000fe200078e00ff */
[----:B------:R-:W-:Y:S01]  /*6520*/  LEA R16, P0, R2, R16, 0x1 ;  /* 0x0000001002107211 */ /* 0x000fe200078008ff */
[----:B------:R-:W-:Y:S02]  /*6530*/  IMAD.MOV.U32 R2, RZ, RZ, -0x1 ;  /* 0xffffffffff027424 */ /* 0x000fe400078e00ff */
[----:B------:R-:W-:Y:S01]  /*6540*/  IMAD.MOV.U32 R19, RZ, RZ, -0x1 ;  /* 0xffffffffff137424 */ /* 0x000fe200078e00ff */
[----:B------:R-:W-:-:S02]  /*6550*/  IADD3.X R17, R17, UR41, RZ, P0, !PT ;  /* 0x0000002911117c10 */ /* 0x000fc400087fe4ff */
[----:B------:R-:W-:-:S04]  /*6560*/  ISETP.GE.U32.AND P0, PT, R16, UR4, PT ;  /* 0x0000000410007c0c */ /* 0x000fc8000bf06070 */
[----:B------:R-:W-:-:S13]  /*6570*/  ISETP.GE.U32.AND.EX P0, PT, R17, UR5, PT, P0 ;  /* 0x0000000511007c0c */ /* 0x000fda000bf06100 */
[----:B0-----:R-:W-:Y:S05]  /*6580*/  @P0 BRA `(.L_x_158) ;  /* 0x0000000400700947 */ /* 0x001fea0003800000 */
[----:B------:R-:W0:Y:S01]  /*6590*/  S2UR UR7, SR_CTAID.X ;  /* 0x00000000000779c3 */ /* 0x000e220000002500 */
[----:B------:R-:W-:Y:S01]  /*65a0*/  ULDC.64 UR4, c[0x0][0x628] ;  /* 0x00018a0000047ab9 */ /* 0x000fe20000000a00 */
[----:B------:R-:W-:Y:S01]  /*65b0*/  ULDC UR6, c[0x0][0x150] ;  /* 0x0000540000067ab9 */ /* 0x000fe20000000800 */
[----:B------:R-:W-:Y:S01]  /*65c0*/  ISETP.NE.U32.AND P0, PT, RZ, UR4, PT ;  /* 0x00000004ff007c0c */ /* 0x000fe2000bf05070 */
[----:B------:R-:W-:Y:S01]  /*65d0*/  ULDC UR15, c[0x0][0x630] ;  /* 0x00018c00000f7ab9 */ /* 0x000fe20000000800 */
[C---:B------:R-:W-:Y:S02]  /*65e0*/  R2UR UR17, R16.reuse ;  /* 0x00000000101172ca */ /* 0x040fe400000e0000 */
[----:B------:R-:W-:Y:S01]  /*65f0*/  ISETP.NE.AND.EX P0, PT, RZ, UR5, PT, P0 ;  /* 0x00000005ff007c0c */ /* 0x000fe2000bf05300 */
[----:B------:R-:W1:Y:S01]  /*6600*/  S2UR UR16, SR_CTAID.Y ;  /* 0x00000000001079c3 */ /* 0x000e620000002600 */
[----:B------:R-:W-:Y:S02]  /*6610*/  R2UR UR12, R16 ;  /* 0x00000000100c72ca */ /* 0x000fe400000e0000 */
[----:B------:R-:W-:-:S02]  /*6620*/  R2UR UR13, R17 ;  /* 0x00000000110d72ca */ /* 0x000fc400000e0000 */
[----:B0-----:R-:W-:-:S05]  /*6630*/  I2FP.F32.U32 R0, UR7 ;  /* 0x0000000700007c45 */ /* 0x001fca0008201000 */
[----:B------:R-:W-:Y:S01]  /*6640*/  FMUL R0, R0, UR6 ;  /* 0x0000000600007c20 */ /* 0x000fe20008400000 */
[----:B------:R-:W-:Y:S01]  /*6650*/  ULDC UR6, c[0x0][0x154] ;  /* 0x0000550000067ab9 */ /* 0x000fe20000000800 */
[----:B-1----:R-:W-:-:S04]  /*6660*/  I2FP.F32.U32 R2, UR16 ;  /* 0x0000001000027c45 */ /* 0x002fc80008201000 */
[----:B------:R-:W0:Y:S01]  /*6670*/  F2I.U32.TRUNC.NTZ R0, R0 ;  /* 0x0000000000007305 */ /* 0x000e22000020f000 */
[----:B------:R-:W-:Y:S01]  /*6680*/  FMUL R2, R2, UR6 ;  /* 0x0000000602027c20 */ /* 0x000fe20008400000 */
[----:B------:R-:W-:Y:S06]  /*6690*/  @!P0 BRA `(.L_x_159) ;  /* 0x0000000000308947 */ /* 0x000fec0003800000 */
        /* <DEDUP_REMOVED lines=12> */
.L_x_159:
[----:B------:R-:W-:Y:S01]  /*6760*/  USHF.R.U64 UR6, UR12, UR15, UR13 ;  /* 0x0000000f0c067299 */ /* 0x000fe2000800120d */
[----:B------:R-:W-:Y:S01]  /*6770*/  R2UR UR5, R17 ;  /* 0x00000000110572ca */ /* 0x000fe200000e0000 */
[----:B------:R-:W-:Y:S01]  /*6780*/  USHF.R.U32.HI UR4, URZ, UR15, UR13 ;  /* 0x0000000f3f047299 */ /* 0x000fe2000801160d */
[----:B------:R-:W1:Y:S01]  /*6790*/  F2I.U32.TRUNC.NTZ R2, R2 ;  /* 0x0000000200027305 */ /* 0x000e62000020f000 */
[----:B------:R-:W-:Y:S01]  /*67a0*/  UIADD3 UR9, UP0, URZ, -UR6, URZ ;  /* 0x800000063f097290 */ /* 0x000fe2000ff1e03f */
[----:B------:R-:W-:Y:S01]  /*67b0*/  ULDC.64 UR10, c[0x0][0x620] ;  /* 0x00018800000a7ab9 */ /* 0x000fe20000000a00 */
[----:B------:R-:W-:Y:S02]  /*67c0*/  ULDC UR14, c[0x0][0x608] ;  /* 0x00018200000e7ab9 */ /* 0x000fe40000000800 */
[----:B------:R-:W-:Y:S01]  /*67d0*/  UIADD3.X UR4, URZ, ~UR4, URZ, UP0, !UPT ;  /* 0x800000043f047290 */ /* 0x000fe200087fe43f */
[----:B------:R-:W-:Y:S01]  /*67e0*/  ULDC UR15, c[0x0][0x658] ;  /* 0x00019600000f7ab9 */ /* 0x000fe20000000800 */
[----:B------:R-:W-:-:S02]  /*67f0*/  ULDC UR12, c[0x0][0x144] ;  /* 0x00005100000c7ab9 */ /* 0x000fc40000000800 */
[----:B------:R-:W-:Y:S01]  /*6800*/  UIMAD UR8, UR4, UR10, URZ ;  /* 0x0000000a040872a4 */ /* 0x000fe2000f8e023f */
[----:B------:R-:W-:Y:S02]  /*6810*/  ULDC UR22, c[0x0][0x148] ;  /* 0x0000520000167ab9 */ /* 0x000fe40000000800 */
[----:B------:R-:W-:Y:S01]  /*6820*/  UMOV UR4, UR17 ;  /* 0x0000001100047c82 */ /* 0x000fe20008000000 */
[----:B------:R-:W-:Y:S02]  /*6830*/  UIMAD UR8, UR9, UR11, UR8 ;  /* 0x0000000b090872a4 */ /* 0x000fe4000f8e0208 */
[----:B------:R-:W-:Y:S01]  /*6840*/  UIMAD.WIDE.U32 UR4, UR9, UR10, UR4 ;  /* 0x0000000a090472a5 */ /* 0x000fe2000f8e0004 */
[----:B0-----:R-:W-:Y:S01]  /*6850*/  R2UR UR9, R0 ;  /* 0x00000000000972ca */ /* 0x001fe200000e0000 */
[----:B------:R-:W-:Y:S01]  /*6860*/  ULDC UR20, c[0x0][0x648] ;  /* 0x0001920000147ab9 */ /* 0x000fe20000000800 */
[----:B-1----:R-:W-:Y:S01]  /*6870*/  R2UR UR13, R2 ;  /* 0x00000000020d72ca */ /* 0x002fe200000e0000 */
[----:B------:R-:W-:Y:S01]  /*6880*/  UIADD3 UR8, UR5, UR8, URZ ;  /* 0x0000000805087290 */ /* 0x000fe2000fffe03f */
[----:B------:R-:W-:-:S02]  /*6890*/  ULDC UR21, c[0x0][0x638] ;  /* 0x00018e0000157ab9 */ /* 0x000fc40000000800 */
[----:B------:R-:W-:Y:S02]  /*68a0*/  ULDC UR5, c[0x0][0x618] ;  /* 0x0001860000057ab9 */ /* 0x000fe40000000800 */
[----:B------:R-:W-:Y:S02]  /*68b0*/  USHF.R.U64 UR10, UR4, UR5, UR8 ;  /* 0x00000005040a7299 */ /* 0x000fe40008001208 */
[----:B------:R-:W-:-:S03]  /*68c0*/  USHF.R.U32.HI UR8, URZ, UR5, UR8 ;  /* 0x000000053f087299 */ /* 0x000fc60008011608 */
[----:B------:R-:W-:Y:S01]  /*68d0*/  ULDC.64 UR4, c[0x0][0x640] ;  /* 0x0001900000047ab9 */ /* 0x000fe20000000a00 */
[----:B------:R-:W-:Y:S01]  /*68e0*/  USHF.R.U64 UR11, UR10, UR14, UR8 ;  /* 0x0000000e0a0b7299 */ /* 0x000fe20008001208 */
[----:B------:R-:W-:Y:S01]  /*68f0*/  ISETP.NE.U32.AND P0, PT, RZ, UR4, PT ;  /* 0x00000004ff007c0c */ /* 0x000fe2000bf05070 */
[----:B------:R-:W-:Y:S02]  /*6900*/  USHF.R.U32.HI UR8, URZ, UR14, UR8 ;  /* 0x0000000e3f087299 */ /* 0x000fe40008011608 */
[----:B------:R-:W-:Y:S01]  /*6910*/  UIADD3 UR9, -UR9, URZ, URZ ;  /* 0x0000003f09097290 */ /* 0x000fe2000fffe13f */
[----:B------:R-:W-:Y:S01]  /*6920*/  ISETP.NE.AND.EX P0, PT, RZ, UR5, PT, P0 ;  /* 0x00000005ff007c0c */ /* 0x000fe2000bf05300 */
[----:B------:R-:W-:Y:S02]  /*6930*/  USHF.R.U64 UR17, UR11, UR15, UR8 ;  /* 0x0000000f0b117299 */ /* 0x000fe40008001208 */
[----:B------:R-:W-:Y:S02]  /*6940*/  UIADD3 UR18, -UR13, URZ, URZ ;  /* 0x0000003f0d127290 */ /* 0x000fe4000fffe13f */
[----:B------:R-:W-:-:S02]  /*6950*/  USHF.R.U32.HI UR15, URZ, UR15, UR8 ;  /* 0x0000000f3f0f7299 */ /* 0x000fc40008011608 */
[----:B------:R-:W-:Y:S01]  /*6960*/  UIMAD UR19, UR12, UR9, UR7 ;  /* 0x000000090c1372a4 */ /* 0x000fe2000f8e0207 */
[----:B------:R-:W-:-:S05]  /*6970*/  UMOV UR14, UR17 ;  /* 0x00000011000e7c82 */ /* 0x000fca0008000000 */
[----:B------:R-:W-:Y:S06]  /*6980*/  @!P0 BRA `(.L_x_160) ;  /* 0x0000000000288947 */ /* 0x000fec0003800000 */
        /* <DEDUP_REMOVED lines=10> */
.L_x_160:
        /* <DEDUP_REMOVED lines=9> */
[----:B------:R-:W-:Y:S01]  /*6ac0*/  UIMAD UR5, UR7, UR21, UR17 ;  /* 0x00000015070572a4 */ /* 0x000fe2000f8e0211 */
[----:B------:R-:W-:Y:S02]  /*6ad0*/  ULDC UR8, c[0x0][0x600] ;  /* 0x0001800000087ab9 */ /* 0x000fe40000000800 */
[----:B------:R-:W-:Y:S01]  /*6ae0*/  ULDC UR7, c[0x0][0x610] ;  /* 0x0001840000077ab9 */ /* 0x000fe20000000800 */
[----:B------:R-:W-:Y:S02]  /*6af0*/  UIMAD UR5, UR5, UR8, UR10 ;  /* 0x00000008050572a4 */ /* 0x000fe4000f8e020a */
[----:B------:R-:W-:-:S04]  /*6b00*/  UIMAD UR4, UR4, UR7, UR19 ;  /* 0x00000007040472a4 */ /* 0x000fc8000f8e0213 */
[----:B------:R-:W-:Y:S02]  /*6b10*/  USEL UR7, UR5, UR4, !UP0 ;  /* 0x0000000405077287 */ /* 0x000fe4000c000000 */
[----:B------:R-:W-:-:S04]  /*6b20*/  USEL UR4, UR4, UR5, !UP0 ;  /* 0x0000000504047287 */ /* 0x000fc8000c000000 */
[----:B------:R-:W-:Y:S02]  /*6b30*/  IMAD.U32 R2, RZ, RZ, UR7 ;  /* 0x00000007ff027e24 */ /* 0x000fe4000f8e00ff */
[----:B------:R-:W-:-:S07]  /*6b40*/  IMAD.U32 R18, RZ, RZ, UR4 ;  /* 0x00000004ff127e24 */ /* 0x000fce000f8e00ff */
.L_x_158:
[----:B------:R-:W-:Y:S01]  /*6b50*/  UIADD3 UR45, UR36, UR45, URZ ;  /* 0x0000002d242d7290 */ /* 0x000fe2000fffe03f */
[----:B------:R-:W-:Y:S02]  /*6b60*/  LOP3.LUT P0, RZ, R0, 0xff, RZ, 0xc0, !PT ;  /* 0x000000ff00ff7812 */ /* 0x000fe4000780c0ff */
[----:B------:R-:W-:Y:S01]  /*6b70*/  LOP3.LUT R98, R98, 0x1, RZ, 0x3c, !PT ;  /* 0x0000000162627812 */ /* 0x000fe200078e3cff */
[----:B------:R-:W-:Y:S02]  /*6b80*/  USHF.R.U32.HI UR4, URZ, 0x2, UR45 ;  /* 0x000000023f047899 */ /* 0x000fe4000801162d */
[----:B------:R-:W-:Y:S02]  /*6b90*/  UISETP.GT.U32.AND UP0, UPT, UR45, 0x3, UPT ;  /* 0x000000032d00788c */ /* 0x000fe4000bf04070 */
[----:B------:R-:W-:Y:S02]  /*6ba0*/  ULOP3.LUT UR4, UR4, 0x1, URZ, 0xc0, !UPT ;  /* 0x0000000104047892 */ /* 0x000fe4000f8ec03f */
[----:B------:R-:W-:-:S02]  /*6bb0*/  UISETP.LT.U32.AND UP0, UPT, UR36, 0x4, UP0 ;  /* 0x000000042400788c */ /* 0x000fc40008701070 */
[----:B------:R-:W-:Y:S02]  /*6bc0*/  UISETP.NE.U32.AND UP1, UPT, UR4, 0x1, UPT ;  /* 0x000000010400788c */ /* 0x000fe4000bf25070 */
[----:B------:R-:W-:Y:S02]  /*6bd0*/  USEL UR5, URZ, 0x1, !UP0 ;  /* 0x000000013f057887 */ /* 0x000fe4000c000000 */
[----:B------:R-:W-:Y:S02]  /*6be0*/  UISETP.GT.U32.AND UP1, UPT, UR36, 0x3, !UP1 ;  /* 0x000000032400788c */ /* 0x000fe4000cf24070 */
[----:B------:R-:W-:Y:S02]  /*6bf0*/  ULOP3.LUT UR45, UR45, 0x3, URZ, 0xc0, !UPT ;  /* 0x000000032d2d7892 */ /* 0x000fe4000f8ec03f */
[----:B------:R-:W-:-:S04]  /*6c00*/  USEL UR4, URZ, 0x1, !UP1 ;  /* 0x000000013f047887 */ /* 0x000fc8000c800000 */
[----:B------:R-:W-:Y:S01]  /*6c10*/  ULOP3.LUT UR48, UR4, UR48, UR5, 0x96, !UPT ;  /* 0x0000003004307292 */ /* 0x000fe2000f8e9605 */
[----:B------:R-:W-:Y:S11]  /*6c20*/  @P0 BRA `(.L_x_161) ;  /* 0xffffffa8007c0947 */ /* 0x000ff6000383ffff */
[----:B------:R-:W-:Y:S05]  /*6c30*/  EXIT ;  /* 0x000000000000794d */ /* 0x000fea0003800000 */
.L_x_12:
[----:B------:R-:W-:-:S08]  /*6c40*/  ISETP.NE.AND P0, PT, RZ, UR8, PT ;  /* 0x00000008ff007c0c */ /* 0x000fd0000bf05270 */
[----:B-----5:R-:W0:-:S00]  /*6c50*/  USETMAXREG.DEALLOC.CTAPOOL 0x28 ;  /* 0x00000028000079c8 */ /* 0x020e0000080e0500 */
[----:B------:R-:W-:Y:S05]  /*6c60*/  @P0 EXIT ;  /* 0x000000000000094d */ /* 0x000fea0003800000 */
[----:B0-----:R-:W-:Y:S01]  /*6c70*/  LOP3.LUT P0, RZ, R0, 0xff, RZ, 0xc0, !PT ;  /* 0x000000ff00ff7812 */ /* 0x001fe2000780c0ff */
[----:B------:R-:W-:Y:S02]  /*6c80*/  IMAD.MOV.U32 R8, RZ, RZ, 0x1 ;  /* 0x00000001ff087424 */ /* 0x000fe400078e00ff */
[----:B------:R-:W-:-:S10]  /*6c90*/  IMAD.MOV.U32 R0, RZ, RZ, RZ ;  /* 0x000000ffff007224 */ /* 0x000fd400078e00ff */
[----:B------:R-:W-:Y:S05]  /*6ca0*/  @!P0 BRA `(.L_x_162) ;  /* 0x0000000c00448947 */ /* 0x000fea0003800000 */
[----:B------:R-:W-:Y:S01]  /*6cb0*/  LOP3.LUT P0, RZ, R4, 0x1f, RZ, 0xc0, !PT ;  /* 0x0000001f04ff7812 */ /* 0x000fe2000780c0ff */
[----:B------:R-:W-:Y:S01]  /*6cc0*/  ULDC UR5, c[0x0][0x658] ;  /* 0x0001960000057ab9 */ /* 0x000fe20000000800 */
[----:B------:R-:W-:Y:S01]  /*6cd0*/  UMOV UR6, 0xffffffff ;  /* 0xffffffff00067882 */ /* 0x000fe20000000000 */
[----:B------:R-:W-:Y:S01]  /*6ce0*/  BSSY B0, `(.L_x_162) ;  /* 0x00000cd000007945 */ /* 0x000fe20003800000 */
[----:B------:R-:W-:Y:S01]  /*6cf0*/  USHF.L.U32 UR6, UR6, UR5, URZ ;  /* 0x0000000506067299 */ /* 0x000fe2000800063f */
[C---:B------:R-:W-:Y:S01]  /*6d00*/  ISETP.NE.AND P3, PT, R3.reuse, RZ, PT ;  /* 0x000000ff0300720c */ /* 0x040fe20003f65270 */
[----:B------:R-:W-:Y:S01]  /*6d10*/  IMAD.MOV.U32 R9, RZ, RZ, 0x1 ;  /* 0x00000001ff097424 */ /* 0x000fe200078e00ff */
[----:B------:R-:W-:Y:S01]  /*6d20*/  ISETP.NE.OR P0, PT, R3, RZ, !P0 ;  /* 0x000000ff0300720c */ /* 0x000fe20004705670 */
[----:B------:R-:W-:Y:S01]  /*6d30*/  IMAD.MOV.U32 R8, RZ, RZ, 0x1 ;  /* 0x00000001ff087424 */ /* 0x000fe200078e00ff */
[----:B------:R-:W-:Y:S01]  /*6d40*/  ULDC UR4, c[0x0][0x600] ;  /* 0x0001800000047ab9 */ /* 0x000fe20000000800 */
[----:B------:R-:W-:Y:S01]  /*6d50*/  IMAD.MOV.U32 R0, RZ, RZ, RZ ;  /* 0x000000ffff007224 */ /* 0x000fe200078e00ff */
[----:B------:R-:W-:Y:S01]  /*6d60*/  UMOV UR7, 0x1 ;  /* 0x0000000100077882 */ /* 0x000fe20000000000 */
[----:B------:R-:W-:-:S02]  /*6d70*/  UIADD3 UR21, UR37, 0x1, URZ ;  /* 0x0000000125157890 */ /* 0x000fc4000fffe03f */
[----:B------:R-:W-:Y:S02]  /*6d80*/  ULOP3.LUT UR13, UR40, 0x2, URZ, 0xfc, !UPT ;  /* 0x00000002280d7892 */ /* 0x000fe4000f8efc3f */
[----:B------:R-:W-:Y:S02]  /*6d90*/  UIADD3 UR4, UR4, -0x1, URZ ;  /* 0xffffffff04047890 */ /* 0x000fe4000fffe03f */
[----:B------:R-:W-:Y:S02]  /*6da0*/  USHF.L.U32 UR5, UR7, UR5, URZ ;  /* 0x0000000507057299 */ /* 0x000fe4000800063f */
[----:B------:R-:W-:Y:S01]  /*6db0*/  ULOP3.LUT UR6, URZ, UR6, URZ, 0x33, !UPT ;  /* 0x000000063f067292 */ /* 0x000fe2000f8e333f */
[----:B------:R-:W-:-:S11]  /*6dc0*/  ULDC.64 UR30, c[0x0][0x198] ;  /* 0x00006600001e7ab9 */ /* 0x000fd60000000a00 */
.L_x_174:
[----:B------:R-:W-:-:S03]  /*6dd0*/  UMOV UR7, 0xffffffff ;  /* 0xffffffff00077882 */ /* 0x000fc60000000000 */
[----:B------:R-:W-:Y:S05]  /*6de0*/  BRA.DIV UR7, `(.L_x_163) ;  /* 0x00000012070c7947 */ /* 0x000fea000b800000 */
[----:B------:R-:W-:-:S13]  /*6df0*/  ELECT P6, URZ, PT ;  /* 0x00000000003f782f */ /* 0x000fda00038c0000 */
.L_x_187:
[----:B------:R-:W0:Y:S01]  /*6e00*/  LDC R3, c[0x0][0x28c] ;  /* 0x0000a300ff037b82 */ /* 0x000e220000000800 */
[----:B------:R-:W-:Y:S01]  /*6e10*/  BSSY B1, `(.L_x_164) ;  /* 0x0000044000017945 */ /* 0x000fe20003800000 */
[----:B0-----:R-:W-:-:S13]  /*6e20*/  ISETP.LT.OR P6, PT, R3, 0x1, !P6 ;  /* 0x000000010300780c */ /* 0x001fda00077c1670 */
[----:B------:R-:W-:Y:S05]  /*6e30*/  @P6 BRA `(.L_x_165) ;  /* 0x0000000400046947 */ /* 0x000fea0003800000 */
[----:B------:R-:W-:Y:S02]  /*6e40*/  IMAD.SHL.U32 R6, R2, 0x80, RZ ;  /* 0x0000008002067824 */ /* 0x000fe400078e00ff */
[----:B------:R-:W-:Y:S02]  /*6e50*/  IMAD.SHL.U32 R18, R18, 0x40, RZ ;  /* 0x0000004012127824 */ /* 0x000fe400078e00ff */
[----:B------:R-:W-:Y:S02]  /*6e60*/  IMAD.MOV.U32 R11, RZ, RZ, RZ ;  /* 0x000000ffff0b7224 */ /* 0x000fe400078e00ff */
[----:B------:R-:W-:Y:S02]  /*6e70*/  IMAD.U32 R12, RZ, RZ, UR21 ;  /* 0x00000015ff0c7e24 */ /* 0x000fe4000f8e00ff */
[----:B------:R-:W-:Y:S02]  /*6e80*/  IMAD.MOV.U32 R2, RZ, RZ, R8 ;  /* 0x000000ffff027224 */ /* 0x000fe400078e0008 */
[----:B------:R-:W-:-:S07]  /*6e90*/  IMAD.MOV.U32 R3, RZ, RZ, R0 ;  /* 0x000000ffff037224 */ /* 0x000fce00078e0000 */
.L_x_169:
[----:B------:R-:W0:Y:S01]  /*6ea0*/  S2R R5, SR_CgaCtaId ;  /* 0x0000000000057919 */ /* 0x000e220000008800 */
[----:B------:R-:W-:-:S04]  /*6eb0*/  MOV R4, 0x400 ;  /* 0x0000040000047802 */ /* 0x000fc80000000f00 */
[----:B0-----:R-:W-:Y:S02]  /*6ec0*/  LEA R10, R5, R4, 0x18 ;  /* 0x00000004050a7211 */ /* 0x001fe400078ec0ff */
[----:B------:R-:W-:Y:S01]  /*6ed0*/  SHF.L.U32 R4, R2, 0x1f, RZ ;  /* 0x0000001f02047819 */ /* 0x000fe200000006ff */
[----:B------:R-:W0:Y:S02]  /*6ee0*/  @!P3 LDC R5, c[0x0][0x500] ;  /* 0x00014000ff05bb82 */ /* 0x000e240000000800 */
[----:B------:R-:W-:-:S04]  /*6ef0*/  IMAD R7, R3, 0x8, R10 ;  /* 0x0000000803077824 */ /* 0x000fc800078e020a */
[----:B------:R-:W1:Y:S02]  /*6f00*/  SYNCS.PHASECHK.TRANS64.TRYWAIT P1, [R7+URZ+0x20], R4 ;  /* 0x00002004070075a7 */ /* 0x000e64000802017f */
[----:B-1----:R-:W-:Y:S05]  /*6f10*/  @!P1 BRA `(.L_x_166) ;  /* 0x0000000c00e09947 */ /* 0x002fea0003800000 */
.L_x_188:
[----:B------:R-:W-:Y:S01]  /*6f20*/  UPRMT UR7, UR13, 0x9910, URZ ;  /* 0x000099100d077896 */ /* 0x000fe2000800003f */
[----:B0-----:R0:W-:Y:S03]  /*6f30*/  @!P3 SYNCS.ARRIVE.TRANS64 RZ, [R7+URZ], R5 ;  /* 0x0000000507ffb9a7 */ /* 0x0011e6000800003f */
[----:B------:R-:W-:-:S06]  /*6f40*/  UISETP.NE.AND UP0, UPT, UR7, 0x2, UPT ;  /* 0x000000020700788c */ /* 0x000fcc000bf05270 */
[----:B------:R-:W-:-:S13]  /*6f50*/  PLOP3.LUT P1, PT, PT, PT, UP0, 0x80, 0x0 ;  /* 0x000000000000781c */ /* 0x000fda0003f2f008 */
[----:B0-----:R-:W-:Y:S05]  /*6f60*/  @P1 BRA `(.L_x_167) ;  /* 0x0000000000041947 */ /* 0x001fea0003800000 */
[----:B------:R-:W-:Y:S01]  /*6f70*/  BPT.TRAP 0x1 ;  /* 0x000000040000795c */ /* 0x000fe20000300000 */
.L_x_167:
[----:B------:R-:W-:Y:S05]  /*6f80*/  @P0 BRA `(.L_x_168) ;  /* 0x0000000000040947 */ /* 0x000fea0003800000 */
[----:B------:R-:W-:Y:S01]  /*6f90*/  BPT.TRAP 0x1 ;  /* 0x000000040000795c */ /* 0x000fe20000300000 */
.L_x_168:
[--C-:B-1----:R-:W-:Y:S01]  /*6fa0*/  IMAD R4, R3, 0x4000, R10.reuse ;  /* 0x0000400003047824 */ /* 0x102fe200078e020a */
[----:B------:R-:W-:Y:S01]  /*6fb0*/  R2UR UR34, R11 ;  /* 0x000000000b2272ca */ /* 0x000fe200000e0000 */
[----:B------:R-:W-:Y:S01]  /*6fc0*/  IMAD R10, R3, 0x8000, R10 ;  /* 0x00008000030a7824 */ /* 0x000fe200078e020a */
[----:B------:R-:W-:Y:S01]  /*6fd0*/  R2UR UR33, R7 ;  /* 0x00000000072172ca */ /* 0x000fe200000e0000 */
[----:B------:R-:W-:Y:S01]  /*6fe0*/  VIADD R12, R12, 0xffffffff ;  /* 0xffffffff0c0c7836 */ /* 0x000fe20000000000 */
[----:B------:R-:W-:Y:S01]  /*6ff0*/  R2UR UR24, R4 ;  /* 0x00000000041872ca */ /* 0x000fe200000e0000 */
[----:B------:R-:W-:Y:S01]  /*7000*/  UIADD3 UR14, UP0, UR30, 0xf0, URZ ;  /* 0x000000f01e0e7890 */ /* 0x000fe2000ff1e03f */
[----:B------:R-:W-:Y:S01]  /*7010*/  R2UR UR8, R10 ;  /* 0x000000000a0872ca */ /* 0x000fe200000e0000 */
[----:B------:R-:W-:Y:S01]  /*7020*/  UIADD3 UR42, UP1, UR30, 0x1f0, URZ ;  /* 0x000001f01e2a7890 */ /* 0x000fe2000ff3e03f */
[----:B------:R-:W-:Y:S01]  /*7030*/  R2UR UR36, R19 ;  /* 0x00000000132472ca */ /* 0x000fe200000e0000 */
[----:B------:R-:W-:Y:S01]  /*7040*/  UIADD3.X UR15, URZ, UR31, URZ, UP0, !UPT ;  /* 0x0000001f3f0f7290 */ /* 0x000fe200087fe43f */
[----:B------:R-:W-:Y:S01]  /*7050*/  R2UR UR35, R18 ;  /* 0x00000000122372ca */ /* 0x000fe200000e0000 */
[----:B------:R-:W-:Y:S01]  /*7060*/  UIADD3.X UR43, URZ, UR31, URZ, UP1, !UPT ;  /* 0x0000001f3f2b7290 */ /* 0x000fe20008ffe43f */
[----:B------:R-:W-:Y:S01]  /*7070*/  R2UR UR19, R6 ;  /* 0x00000000061372ca */ /* 0x000fe200000e0000 */
[----:B------:R-:W-:Y:S01]  /*7080*/  UIADD3 UR26, UR34, 0x40, URZ ;  /* 0x00000040221a7890 */ /* 0x000fe2000fffe03f */
[----:B------:R-:W-:Y:S01]  /*7090*/  ISETP.GT.AND P2, PT, R12, 0x1, PT ;  /* 0x000000010c00780c */ /* 0x000fe20003f44270 */
[----:B------:R-:W-:Y:S01]  /*70a0*/  VIADD R3, R3, 0x1 ;  /* 0x0000000103037836 */ /* 0x000fe20000000000 */
[----:B------:R-:W-:Y:S01]  /*70b0*/  UMOV UR22, 0x0 ;  /* 0x0000000000167882 */ /* 0x000fe20000000000 */
[----:B------:R-:W-:Y:S01]  /*70c0*/  UIADD3 UR32, UR24, 0x180, URZ ;  /* 0x0000018018207890 */ /* 0x000fe2000fffe03f */
[----:B------:R-:W-:Y:S01]  /*70d0*/  VIADD R11, R11, 0x80 ;  /* 0x000000800b0b7836 */ /* 0x000fe20000000000 */
[----:B------:R-:W-:Y:S01]  /*70e0*/  UIADD3 UR24, UR24, 0x2180, URZ ;  /* 0x0000218018187890 */ /* 0x000fe2000fffe03f */
[----:B------:R-:W-:Y:S01]  /*70f0*/  ISETP.NE.AND P1, PT, R3, 0x4, PT ;  /* 0x000000040300780c */ /* 0x000fe20003f25270 */
[----:B------:R-:W-:-:S02]  /*7100*/  UIADD3 UR16, UR8, 0x10180, URZ ;  /* 0x0001018008107890 */ /* 0x000fc4000fffe03f */
[----:B------:R-:W-:Y:S01]  /*7110*/  UIADD3 UR8, UR8, 0x14180, URZ ;  /* 0x0001418008087890 */ /* 0x000fe2000fffe03f */
[----:B------:R-:W-:Y:S01]  /*7120*/  SEL R5, RZ, 0x1, P1 ;  /* 0x00000001ff057807 */ /* 0x000fe20000800000 */
[----:B------:R-:W-:Y:S01]  /*7130*/  UMOV UR23, 0x10000000 ;  /* 0x1000000000177882 */ /* 0x000fe20000000000 */
[----:B------:R-:W-:Y:S01]  /*7140*/  UMOV UR25, UR33 ;  /* 0x0000002100197c82 */ /* 0x000fe20008000000 */
[----:B------:R-:W-:Y:S01]  /*7150*/  UMOV UR28, UR36 ;  /* 0x00000024001c7c82 */ /* 0x000fe20008000000 */
[----:B------:R-:W-:Y:S01]  /*7160*/  UMOV UR27, UR35 ;  /* 0x00000023001b7c82 */ /* 0x000fe20008000000 */
[----:B------:R-:W-:Y:S01]  /*7170*/  UMOV UR17, UR33 ;  /* 0x0000002100117c82 */ /* 0x000fe20008000000 */
[----:B------:R-:W-:Y:S01]  /*7180*/  UMOV UR18, UR34 ;  /* 0x0000002200127c82 */ /* 0x000fe20008000000 */
[----:B------:R-:W-:Y:S01]  /*7190*/  UMOV UR20, UR36 ;  /* 0x0000002400147c82 */ /* 0x000fe20008000000 */
[----:B------:R0:W-:Y:S01]  /*71a0*/  UTMALDG.3D [UR32], [UR14], desc[UR22] ;  /* 0x000016200e0075b4 */ /* 0x0001e20008011000 */
[----:B------:R-:W-:Y:S01]  /*71b0*/  UMOV UR9, UR33 ;  /* 0x0000002100097c82 */ /* 0x000fe20008000000 */
[----:B------:R-:W-:Y:S01]  /*71c0*/  UMOV UR11, UR19 ;  /* 0x00000013000b7c82 */ /* 0x000fe20008000000 */
[----:B------:R-:W-:Y:S01]  /*71d0*/  UMOV UR12, UR36 ;  /* 0x00000024000c7c82 */ /* 0x000fe20008000000 */
[----:B------:R-:W-:Y:S01]  /*71e0*/  UMOV UR10, UR26 ;  /* 0x0000001a000a7c82 */ /* 0x000fe20008000000 */
[----:B------:R-:W-:-:S02]  /*71f0*/  LOP3.LUT R2, R2, R5, RZ, 0x3c, !PT ;  /* 0x0000000502027212 */ /* 0x000fc400078e3cff */
[----:B------:R-:W-:Y:S01]  /*7200*/  SEL R3, R3, RZ, P1 ;  /* 0x000000ff03037207 */ /* 0x000fe20000800000 */
[----:B------:R0:W-:Y:S01]  /*7210*/  UTMALDG.3D [UR24], [UR14], desc[UR22] ;  /* 0x000016180e0075b4 */ /* 0x0001e20008011000 */
[----:B------:R0:W-:Y:S01]  /*7220*/  UTMALDG.3D [UR16], [UR42], desc[UR22] ;  /* 0x000016102a0075b4 */ /* 0x0001e20008011000 */
[----:B------:R0:W-:Y:S02]  /*7230*/  UTMALDG.3D [UR8], [UR42], desc[UR22] ;  /* 0x000016082a0075b4 */ /* 0x0001e40008011000 */
[----:B0-----:R-:W-:Y:S05]  /*7240*/  @P2 BRA `(.L_x_169) ;  /* 0xfffffffc00142947 */ /* 0x001fea000383ffff */
.L_x_165:
[----:B------:R-:W-:Y:S05]  /*7250*/  BSYNC B1 ;  /* 0x0000000000017941 */ /* 0x000fea0003800000 */
.L_x_164:
[----:B------:R-:W-:Y:S01]  /*7260*/  LOP3.LUT P4, RZ, R9, 0xff, RZ, 0xc0, !PT ;  /* 0x000000ff09ff7812 */ /* 0x000fe2000788c0ff */
[----:B------:R-:W-:Y:S01]  /*7270*/  VIADD R0, R0, UR37 ;  /* 0x0000002500007c36 */ /* 0x000fe20008000000 */
[----:B------:R-:W-:Y:S01]  /*7280*/  ULDC.64 UR8, c[0x0][0x650] ;  /* 0x0001940000087ab9 */ /* 0x000fe20000000a00 */
[----:B------:R-:W-:Y:S01]  /*7290*/  BSSY B1, `(.L_x_170) ;  /* 0x000006f000017945 */ /* 0x000fe20003800000 */
[----:B------:R-:W-:Y:S01]  /*72a0*/  IMAD.MOV.U32 R18, RZ, RZ, -0x1 ;  /* 0xffffffffff127424 */ /* 0x000fe200078e00ff */
[----:B------:R-:W-:Y:S01]  /*72b0*/  PRMT R9, RZ, 0x7610, R9 ;  /* 0x00007610ff097816 */ /* 0x000fe20000000009 */
[----:B------:R-:W-:Y:S01]  /*72c0*/  IMAD.MOV.U32 R19, RZ, RZ, -0x1 ;  /* 0xffffffffff137424 */ /* 0x000fe200078e00ff */
[C---:B------:R-:W-:Y:S02]  /*72d0*/  ISETP.GT.U32.AND P1, PT, R0.reuse, 0x3, PT ;  /* 0x000000030000780c */ /* 0x040fe40003f24070 */
[----:B------:R-:W-:Y:S02]  /*72e0*/  SHF.R.U32.HI R2, RZ, 0x2, R0 ;  /* 0x00000002ff027819 */ /* 0x000fe40000011600 */
[----:B------:R-:W-:-:S02]  /*72f0*/  LOP3.LUT R0, R0, 0x3, RZ, 0xc0, !PT ;  /* 0x0000000300007812 */ /* 0x000fc400078ec0ff */
[----:B------:R-:W0:Y:S01]  /*7300*/  @P4 S2R R4, SR_CgaCtaId ;  /* 0x0000000000044919 */ /* 0x000e220000008800 */
[----:B------:R-:W-:Y:S02]  /*7310*/  @P4 MOV R3, 0x400 ;  /* 0x0000040000034802 */ /* 0x000fe40000000f00 */
[----:B------:R-:W-:-:S04]  /*7320*/  LOP3.LUT R2, R2, 0x1, RZ, 0xc0, !PT ;  /* 0x0000000102027812 */ /* 0x000fc800078ec0ff */
[----:B------:R-:W-:Y:S02]  /*7330*/  ISETP.NE.U32.AND P2, PT, R2, 0x1, PT ;  /* 0x000000010200780c */ /* 0x000fe40003f45070 */
[----:B0-----:R-:W-:Y:S01]  /*7340*/  @P4 LEA R3, R4, R3, 0x18 ;  /* 0x0000000304034211 */ /* 0x001fe200078ec0ff */
[----:B------:R-:W-:-:S03]  /*7350*/  IMAD.U32 R4, RZ, RZ, UR37 ;  /* 0x00000025ff047e24 */ /* 0x000fc6000f8e00ff */
[----:B------:R0:W-:Y:S01]  /*7360*/  @P4 SYNCS.ARRIVE.TRANS64.A1T0 RZ, [R3+URZ+0x78], RZ ;  /* 0x000078ff03ff49a7 */ /* 0x0001e2000810003f */
[----:B------:R-:W-:Y:S02]  /*7370*/  IADD3 R16, P4, R16, UR52, RZ ;  /* 0x0000003410107c10 */ /* 0x000fe4000ff9e0ff */
[----:B------:R-:W-:Y:S02]  /*7380*/  ISETP.LT.U32.AND P1, PT, R4, 0x4, P1 ;  /* 0x000000040400780c */ /* 0x000fe40000f21070 */
[----:B------:R-:W-:Y:S02]  /*7390*/  IADD3.X R17, R17, UR39, RZ, P4, !PT ;  /* 0x0000002711117c10 */ /* 0x000fe4000a7fe4ff */
[----:B------:R-:W-:Y:S02]  /*73a0*/  ISETP.GE.U32.AND P4, PT, R16, UR8, PT ;  /* 0x0000000810007c0c */ /* 0x000fe4000bf86070 */
[----:B0-----:R-:W-:Y:S02]  /*73b0*/  SEL R3, RZ, 0x1, !P1 ;  /* 0x00000001ff037807 */ /* 0x001fe40004800000 */
[----:B------:R-:W-:-:S02]  /*73c0*/  ISETP.GE.U32.AND.EX P1, PT, R17, UR9, PT, P4 ;  /* 0x0000000911007c0c */ /* 0x000fc4000bf26140 */
[----:B------:R-:W-:-:S04]  /*73d0*/  ISETP.GT.U32.AND P2, PT, R4, 0x3, !P2 ;  /* 0x000000030400780c */ /* 0x000fc80005744070 */
[----:B------:R-:W-:-:S04]  /*73e0*/  SEL R2, RZ, 0x1, !P2 ;  /* 0x00000001ff027807 */ /* 0x000fc80005000000 */
[--C-:B------:R-:W-:Y:S01]  /*73f0*/  LOP3.LUT R8, R2, R8, R3.reuse, 0x96, !PT ;  /* 0x0000000802087212 */ /* 0x100fe200078e9603 */
[----:B------:R-:W-:Y:S01]  /*7400*/  IMAD.MOV.U32 R2, RZ, RZ, -0x1 ;  /* 0xffffffffff027424 */ /* 0x000fe200078e00ff */
[----:B------:R-:W-:Y:S01]  /*7410*/  PRMT R3, RZ, 0x7610, R3 ;  /* 0x00007610ff037816 */ /* 0x000fe20000000003 */
[----:B------:R-:W-:Y:S06]  /*7420*/  @P1 BRA `(.L_x_171) ;  /* 0x0000000400541947 */ /* 0x000fec0003800000 */
[----:B------:R-:W0:Y:S01]  /*7430*/  S2UR UR7, SR_CTAID.X ;  /* 0x00000000000779c3 */ /* 0x000e220000002500 */
[----:B------:R-:W-:Y:S01]  /*7440*/  ULDC.64 UR8, c[0x0][0x628] ;  /* 0x00018a0000087ab9 */ /* 0x000fe20000000a00 */
[----:B------:R-:W-:Y:S01]  /*7450*/  ULDC UR10, c[0x0][0x150] ;  /* 0x00005400000a7ab9 */ /* 0x000fe20000000800 */
[----:B------:R-:W-:Y:S01]  /*7460*/  ISETP.NE.U32.AND P1, PT, RZ, UR8, PT ;  /* 0x00000008ff007c0c */ /* 0x000fe2000bf25070 */
[----:B------:R-:W-:Y:S01]  /*7470*/  ULDC UR11, c[0x0][0x630] ;  /* 0x00018c00000b7ab9 */ /* 0x000fe20000000800 */
[----:B------:R-:W-:Y:S01]  /*7480*/  ULDC UR14, c[0x0][0x154] ;  /* 0x00005500000e7ab9 */ /* 0x000fe20000000800 */
[----:B------:R-:W-:Y:S01]  /*7490*/  IMAD.MOV.U32 R2, RZ, RZ, R16 ;  /* 0x000000ffff027224 */ /* 0x000fe200078e0010 */
[----:B------:R-:W-:Y:S01]  /*74a0*/  ISETP.NE.AND.EX P1, PT, RZ, UR9, PT, P1 ;  /* 0x00000009ff007c0c */ /* 0x000fe2000bf25310 */
[----:B------:R-:W1:Y:S01]  /*74b0*/  S2UR UR12, SR_CTAID.Y ;  /* 0x00000000000c79c3 */ /* 0x000e620000002600 */
[----:B0-----:R-:W-:-:S05]  /*74c0*/  I2FP.F32.U32 R3, UR7 ;  /* 0x0000000700037c45 */ /* 0x001fca0008201000 */
[----:B------:R-:W-:Y:S01]  /*74d0*/  FMUL R10, R3, UR10 ;  /* 0x0000000a030a7c20 */ /* 0x000fe20008400000 */
[----:B------:R-:W-:-:S05]  /*74e0*/  IMAD.MOV.U32 R3, RZ, RZ, R17 ;  /* 0x000000ffff037224 */ /* 0x000fca00078e0011 */
[----:B------:R-:W-:Y:S05]  /*74f0*/  @!P1 BRA `(.L_x_172) ;  /* 0x0000000000289947 */ /* 0x000fea0003800000 */
[----:B------:R-:W-:Y:S02]  /*7500*/  ULDC UR10, c[0x0][0x634] ;  /* 0x00018d00000a7ab9 */ /* 0x000fe40000000800 */
[----:B------:R-:W-:-:S05]  /*7510*/  IADD3 R7, P1, R16, UR10, RZ ;  /* 0x0000000a10077c10 */ /* 0x000fca000ff3e0ff */
[----:B------:R-:W-:-:S04]  /*7520*/  IMAD.X R11, RZ, RZ, R17, P1 ;  /* 0x000000ffff0b7224 */ /* 0x000fc800008e0611 */
[----:B------:R-:W-:-:S04]  /*7530*/  IMAD.WIDE.U32 R4, R11, UR8, RZ ;  /* 0x000000080b047c25 */ /* 0x000fc8000f8e00ff */
[----:B------:R-:W-:-:S04]  /*7540*/  IMAD.WIDE.U32 R4, P1, R7, UR9, R4 ;  /* 0x0000000907047c25 */ /* 0x000fc8000f820004 */
[----:B------:R-:W-:-:S04]  /*7550*/  IMAD.WIDE.U32 R6, R7, UR8, RZ ;  /* 0x0000000807067c25 */ /* 0x000fc8000f8e00ff */
[----:B------:R-:W-:Y:S01]  /*7560*/  IMAD.X R3, RZ, RZ, RZ, P1 ;  /* 0x000000ffff037224 */ /* 0x000fe200008e06ff */
[----:B------:R-:W-:Y:S01]  /*7570*/  IADD3 RZ, P1, R7, R4, RZ ;  /* 0x0000000407ff7210 */ /* 0x000fe20007f3e0ff */
[----:B------:R-:W-:-:S04]  /*7580*/  IMAD.MOV.U32 R2, RZ, RZ, R5 ;  /* 0x000000ffff027224 */ /* 0x000fc800078e0005 */
[----:B------:R-:W-:-:S08]  /*7590*/  IMAD.WIDE.U32.X R2, R11, UR9, R2, P1 ;  /* 0x000000090b027c25 */ /* 0x000fd000088e0402 */
.L_x_172:
[--C-:B------:R-:W-:Y:S01]  /*75a0*/  SHF.R.U64 R19, R2, UR11, R3.reuse ;  /* 0x0000000b02137c19 */ /* 0x100fe20008001203 */
[----:B------:R-:W0:Y:S01]  /*75b0*/  F2I.U32.TRUNC.NTZ R10, R10 ;  /* 0x0000000a000a7305 */ /* 0x000e22000020f000 */
[----:B------:R-:W-:Y:S01]  /*75c0*/  SHF.R.U32.HI R2, RZ, UR11, R3 ;  /* 0x0000000bff027c19 */ /* 0x000fe20008011603 */
[----:B------:R-:W-:Y:S01]  /*75d0*/  ULDC.64 UR8, c[0x0][0x620] ;  /* 0x0001880000087ab9 */ /* 0x000fe20000000a00 */
[----:B------:R-:W-:Y:S01]  /*75e0*/  IADD3 R5, P1, RZ, -R19, RZ ;  /* 0x80000013ff057210 */ /* 0x000fe20007f3e0ff */
[----:B------:R-:W2:Y:S01]  /*75f0*/  LDC R15, c[0x0][0x610] ;  /* 0x00018400ff0f7b82 */ /* 0x000ea20000000800 */
[----:B-1----:R-:W-:Y:S01]  /*7600*/  I2FP.F32.U32 R4, UR12 ;  /* 0x0000000c00047c45 */ /* 0x002fe20008201000 */
[----:B------:R-:W-:Y:S01]  /*7610*/  ULDC UR11, c[0x0][0x658] ;  /* 0x00019600000b7ab9 */ /* 0x000fe20000000800 */
[----:B------:R-:W-:Y:S01]  /*7620*/  ULDC UR16, c[0x0][0x648] ;  /* 0x0001920000107ab9 */ /* 0x000fe20000000800 */
[----:B------:R-:W-:Y:S02]  /*7630*/  IMAD.X R2, RZ, RZ, ~R2, P1 ;  /* 0x000000ffff027224 */ /* 0x000fe400008e0e02 */
[----:B------:R-:W-:Y:S01]  /*7640*/  FMUL R6, R4, UR14 ;  /* 0x0000000e04067c20 */ /* 0x000fe20008400000 */
[----:B------:R-:W-:Y:S01]  /*7650*/  ULDC.64 UR14, c[0x0][0x640] ;  /* 0x00019000000e7ab9 */ /* 0x000fe20000000a00 */
[----:B------:R-:W-:Y:S01]  /*7660*/  IMAD R4, R2, UR8, RZ ;  /* 0x0000000802047c24 */ /* 0x000fe2000f8e02ff */
[----:B------:R-:W-:Y:S01]  /*7670*/  ISETP.NE.U32.AND P1, PT, RZ, UR14, PT ;  /* 0x0000000eff007c0c */ /* 0x000fe2000bf25070 */
[C---:B------:R-:W-:Y:S01]  /*7680*/  IMAD.WIDE.U32 R2, R5.reuse, UR8, R16 ;  /* 0x0000000805027c25 */ /* 0x040fe2000f8e0010 */
[----:B0-----:R-:W-:Y:S01]  /*7690*/  R2UR UR8, R10 ;  /* 0x000000000a0872ca */ /* 0x001fe200000e0000 */
[----:B------:R-:W0:Y:S01]  /*76a0*/  F2I.U32.TRUNC.NTZ R6, R6 ;  /* 0x0000000600067305 */ /* 0x000e22000020f000 */
[----:B------:R-:W-:Y:S01]  /*76b0*/  ISETP.NE.AND.EX P1, PT, RZ, UR15, PT, P1 ;  /* 0x0000000fff007c0c */ /* 0x000fe2000bf25310 */
[----:B------:R-:W-:Y:S01]  /*76c0*/  IMAD R5, R5, UR9, R4 ;  /* 0x0000000905057c24 */ /* 0x000fe2000f8e0204 */
[----:B------:R-:W-:-:S03]  /*76d0*/  ULDC UR9, c[0x0][0x618] ;  /* 0x0001860000097ab9 */ /* 0x000fc60000000800 */
[----:B------:R-:W-:-:S05]  /*76e0*/  IMAD.IADD R3, R3, 0x1, R5 ;  /* 0x0000000103037824 */ /* 0x000fca00078e0205 */
[--C-:B------:R-:W-:Y:S02]  /*76f0*/  SHF.R.U64 R10, R2, UR9, R3.reuse ;  /* 0x00000009020a7c19 */ /* 0x100fe40008001203 */
[----:B------:R-:W-:Y:S01]  /*7700*/  SHF.R.U32.HI R3, RZ, UR9, R3 ;  /* 0x00000009ff037c19 */ /* 0x000fe20008011603 */
[----:B------:R-:W-:Y:S01]  /*7710*/  ULDC UR9, c[0x0][0x608] ;  /* 0x0001820000097ab9 */ /* 0x000fe20000000800 */
[----:B0-----:R-:W-:Y:S02]  /*7720*/  R2UR UR10, R6 ;  /* 0x00000000060a72ca */ /* 0x001fe400000e0000 */
[--C-:B------:R-:W-:Y:S02]  /*7730*/  SHF.R.U64 R12, R10, UR9, R3.reuse ;  /* 0x000000090a0c7c19 */ /* 0x100fe40008001203 */
[----:B------:R-:W-:Y:S01]  /*7740*/  SHF.R.U32.HI R3, RZ, UR9, R3 ;  /* 0x00000009ff037c19 */ /* 0x000fe20008011603 */
[----:B------:R-:W-:-:S03]  /*7750*/  UIADD3 UR9, -UR8, URZ, URZ ;  /* 0x0000003f08097290 */ /* 0x000fc6000fffe13f */
[--C-:B------:R-:W-:Y:S01]  /*7760*/  SHF.R.U64 R13, R12, UR11, R3.reuse ;  /* 0x0000000b0c0d7c19 */ /* 0x100fe20008001203 */
[----:B------:R-:W-:Y:S01]  /*7770*/  ULDC UR8, c[0x0][0x144] ;  /* 0x0000510000087ab9 */ /* 0x000fe20000000800 */
[----:B------:R-:W-:-:S03]  /*7780*/  SHF.R.U32.HI R3, RZ, UR11, R3 ;  /* 0x0000000bff037c19 */ /* 0x000fc60008011603 */
[----:B------:R-:W-:Y:S01]  /*7790*/  IMAD.MOV.U32 R2, RZ, RZ, R13 ;  /* 0x000000ffff027224 */ /* 0x000fe200078e000d */
[----:B------:R-:W-:Y:S06]  /*77a0*/  @!P1 BRA `(.L_x_173) ;  /* 0x0000000000289947 */ /* 0x000fec0003800000 */
        /* <DEDUP_REMOVED lines=10> */
.L_x_173:
[----:B------:R-:W-:Y:S01]  /*7850*/  UISETP.NE.AND UP0, UPT, UR38, URZ, UPT ;  /* 0x0000003f2600728c */ /* 0x000fe2000bf05270 */
[----:B------:R-:W-:Y:S01]  /*7860*/  SHF.R.U64 R3, R2, UR16, R3 ;  /* 0x0000001002037c19 */ /* 0x000fe20008001203 */
[----:B------:R-:W-:Y:S01]  /*7870*/  UIADD3 UR10, -UR10, URZ, URZ ;  /* 0x0000003f0a0a7290 */ /* 0x000fe2000fffe13f */
[----:B------:R-:W-:Y:S01]  /*7880*/  LOP3.LUT R2, R12, UR6, RZ, 0xc0, !PT ;  /* 0x000000060c027c12 */ /* 0x000fe2000f8ec0ff */
[----:B------:R-:W-:Y:S01]  /*7890*/  UIMAD UR7, UR8, UR9, UR7 ;  /* 0x00000009080772a4 */ /* 0x000fe2000f8e0207 */
[----:B------:R-:W-:Y:S01]  /*78a0*/  LOP3.LUT R5, R10, UR4, RZ, 0xc0, !PT ;  /* 0x000000040a057c12 */ /* 0x000fe2000f8ec0ff */
[----:B------:R-:W-:Y:S01]  /*78b0*/  IMAD.MOV R4, RZ, RZ, -R3 ;  /* 0x000000ffff047224 */ /* 0x000fe200078e0a03 */
[----:B------:R-:W-:Y:S01]  /*78c0*/  ULDC UR8, c[0x0][0x148] ;  /* 0x0000520000087ab9 */ /* 0x000fe20000000800 */
[----:B------:R-:W-:Y:S01]  /*78d0*/  IMAD R18, R3, UR5, R2 ;  /* 0x0000000503127c24 */ /* 0x000fe2000f8e0202 */
[----:B------:R-:W-:Y:S01]  /*78e0*/  PLOP3.LUT P1, PT, PT, PT, UP0, 0x80, 0x0 ;  /* 0x000000000000781c */ /* 0x000fe20003f2f008 */
[----:B------:R-:W-:Y:S01]  /*78f0*/  IMAD.MOV.U32 R3, RZ, RZ, 0x1 ;  /* 0x00000001ff037424 */ /* 0x000fe200078e00ff */
[----:B------:R-:W-:-:S03]  /*7900*/  @UP0 UIMAD UR7, UR8, UR10, UR12 ;  /* 0x0000000a080702a4 */ /* 0x000fc6000f8e020c */
[----:B------:R-:W-:Y:S02]  /*7910*/  ULDC UR8, c[0x0][0x638] ;  /* 0x00018e0000087ab9 */ /* 0x000fe40000000800 */
[----:B------:R-:W-:Y:S02]  /*7920*/  IMAD R2, R4, UR8, R13 ;  /* 0x0000000804027c24 */ /* 0x000fe4000f8e020d */
[----:B--2---:R-:W-:Y:S01]  /*7930*/  IMAD R18, R18, R15, UR7 ;  /* 0x0000000712127e24 */ /* 0x004fe2000f8e020f */
[----:B------:R-:W-:Y:S02]  /*7940*/  ULDC UR7, c[0x0][0x600] ;  /* 0x0001800000077ab9 */ /* 0x000fe40000000800 */
[----:B------:R-:W-:-:S05]  /*7950*/  IMAD R5, R2, UR7, R5 ;  /* 0x0000000702057c24 */ /* 0x000fca000f8e0205 */
[----:B------:R-:W-:Y:S02]  /*7960*/  SEL R2, R5, R18, !P1 ;  /* 0x0000001205027207 */ /* 0x000fe40004800000 */
[----:B------:R-:W-:-:S07]  /*7970*/  SEL R18, R18, R5, !P1 ;  /* 0x0000000512127207 */ /* 0x000fce0004800000 */
.L_x_171:
[----:B------:R-:W-:Y:S05]  /*7980*/  BSYNC B1 ;  /* 0x0000000000017941 */ /* 0x000fea0003800000 */
.L_x_170:
[----:B------:R-:W-:-:S13]  /*7990*/  LOP3.LUT P1, RZ, R3, 0xff, RZ, 0xc0, !PT ;  /* 0x000000ff03ff7812 */ /* 0x000fda000782c0ff */
[----:B------:R-:W-:Y:S05]  /*79a0*/  @P1 BRA `(.L_x_174) ;  /* 0xfffffff400081947 */ /* 0x000fea000383ffff */
[----:B------:R-:W-:Y:S05]  /*79b0*/  BSYNC B0 ;  /* 0x0000000000007941 */ /* 0x000fea0003800000 */
.L_x_162:
[----:B------:R-:W-:-:S03]  /*79c0*/  UMOV UR7, 0xffffffff ;  /* 0xffffffff00077882 */ /* 0x000fc60000000000 */
[----:B------:R-:W-:Y:S05]  /*79d0*/  BRA.DIV UR7, `(.L_x_175) ;  /* 0x0000000607447947 */ /* 0x000fea000b800000 */
[----:B------:R-:W-:-:S13]  /*79e0*/  ELECT P6, URZ, PT ;  /* 0x00000000003f782f */ /* 0x000fda00038c0000 */
.L_x_191:
[----:B------:R-:W-:Y:S04]  /*79f0*/  BSSY B0, `(.L_x_176) ;  /* 0x000002c000007945 */ /* 0x000fe80003800000 */
[----:B------:R-:W-:Y:S05]  /*7a00*/  @!P6 BRA `(.L_x_177) ;  /* 0x0000000000a8e947 */ /* 0x000fea0003800000 */
[----:B------:R-:W-:-:S04]  /*7a10*/  ULOP3.LUT UR7, UR40, 0x2, URZ, 0xfc, !UPT ;  /* 0x0000000228077892 */ /* 0x000fc8000f8efc3f */
[----:B------:R-:W-:-:S06]  /*7a20*/  UISETP.NE.AND UP0, UPT, UR7, 0x3, UPT ;  /* 0x000000030700788c */ /* 0x000fcc000bf05270 */
[----:B------:R-:W-:-:S13]  /*7a30*/  PLOP3.LUT P0, PT, PT, PT, UP0, 0x80, 0x0 ;  /* 0x000000000000781c */ /* 0x000fda0003f0f008 */
[----:B------:R-:W-:Y:S05]  /*7a40*/  @!P0 BRA `(.L_x_178) ;  /* 0x0000000000048947 */ /* 0x000fea0003800000 */
[----:B------:R-:W-:Y:S01]  /*7a50*/  BPT.TRAP 0x1 ;  /* 0x000000040000795c */ /* 0x000fe20000300000 */
.L_x_178:
[----:B------:R-:W0:Y:S01]  /*7a60*/  S2R R3, SR_CgaCtaId ;  /* 0x0000000000037919 */ /* 0x000e220000008800 */
[----:B------:R-:W-:-:S04]  /*7a70*/  MOV R2, 0x400 ;  /* 0x0000040000027802 */ /* 0x000fc80000000f00 */
[----:B0-----:R-:W-:Y:S02]  /*7a80*/  LEA R3, R3, R2, 0x18 ;  /* 0x0000000203037211 */ /* 0x001fe400078ec0ff */
[----:B------:R-:W-:-:S03]  /*7a90*/  SHF.L.U32 R2, R8, 0x1f, RZ ;  /* 0x0000001f08027819 */ /* 0x000fc600000006ff */
[----:B------:R-:W-:-:S04]  /*7aa0*/  VIADD R3, R3, 0x20 ;  /* 0x0000002003037836 */ /* 0x000fc80000000000 */
[C---:B------:R-:W-:Y:S02]  /*7ab0*/  IMAD R7, R0.reuse, 0x8, R3 ;  /* 0x0000000800077824 */ /* 0x040fe400078e0203 */
[----:B------:R-:W-:Y:S02]  /*7ac0*/  VIADD R0, R0, 0x1 ;  /* 0x0000000100007836 */ /* 0x000fe40000000000 */
[----:B------:R-:W0:Y:S03]  /*7ad0*/  SYNCS.PHASECHK.TRANS64.TRYWAIT P0, [R7+URZ], R2 ;  /* 0x00000002070075a7 */ /* 0x000e26000800017f */
[----:B------:R-:W-:-:S04]  /*7ae0*/  ISETP.NE.AND P1, PT, R0, 0x4, PT ;  /* 0x000000040000780c */ /* 0x000fc80003f25270 */
[----:B------:R-:W-:Y:S02]  /*7af0*/  SEL R5, RZ, 0x1, P1 ;  /* 0x00000001ff057807 */ /* 0x000fe40000800000 */
[----:B------:R-:W-:Y:S02]  /*7b00*/  SEL R0, R0, RZ, P1 ;  /* 0x000000ff00007207 */ /* 0x000fe40000800000 */
[----:B------:R-:W-:-:S03]  /*7b10*/  LOP3.LUT R5, R8, R5, RZ, 0x3c, !PT ;  /* 0x0000000508057212 */ /* 0x000fc600078e3cff */
[----:B------:R-:W-:Y:S01]  /*7b20*/  IMAD R9, R0, 0x8, R3 ;  /* 0x0000000800097824 */ /* 0x000fe200078e0203 */
[----:B------:R-:W-:Y:S01]  /*7b30*/  SHF.L.U32 R4, R5, 0x1f, RZ ;  /* 0x0000001f05047819 */ /* 0x000fe200000006ff */
[----:B0-----:R-:W-:Y:S06]  /*7b40*/  @!P0 BRA `(.L_x_179) ;  /* 0x0000000400088947 */ /* 0x001fec0003800000 */
.L_x_192:
[----:B------:R-:W1:Y:S01]  /*7b50*/  SYNCS.PHASECHK.TRANS64.TRYWAIT P0, [R9+URZ], R4 ;  /* 0x00000004090075a7 */ /* 0x000e62000800017f */
[----:B------:R-:W-:-:S05]  /*7b60*/  VIADD R0, R0, 0x1 ;  /* 0x0000000100007836 */ /* 0x000fca0000000000 */
[----:B------:R-:W-:-:S04]  /*7b70*/  ISETP.NE.AND P1, PT, R0, 0x4, PT ;  /* 0x000000040000780c */ /* 0x000fc80003f25270 */
[----:B0-----:R-:W-:Y:S02]  /*7b80*/  SEL R2, RZ, 0x1, P1 ;  /* 0x00000001ff027807 */ /* 0x001fe40000800000 */
[----:B------:R-:W-:Y:S02]  /*7b90*/  SEL R0, R0, RZ, P1 ;  /* 0x000000ff00007207 */ /* 0x000fe40000800000 */
[----:B------:R-:W-:-:S03]  /*7ba0*/  LOP3.LUT R7, R5, R2, RZ, 0x3c, !PT ;  /* 0x0000000205077212 */ /* 0x000fc600078e3cff */
[----:B------:R-:W-:Y:S01]  /*7bb0*/  IMAD R6, R0, 0x8, R3 ;  /* 0x0000000800067824 */ /* 0x000fe200078e0203 */
[----:B------:R-:W-:Y:S01]  /*7bc0*/  SHF.L.U32 R5, R7, 0x1f, RZ ;  /* 0x0000001f07057819 */ /* 0x000fe200000006ff */
[----:B-1----:R-:W-:Y:S06]  /*7bd0*/  @!P0 BRA `(.L_x_180) ;  /* 0x0000000000f88947 */ /* 0x002fec0003800000 */
.L_x_193:
[----:B------:R-:W1:Y:S01]  /*7be0*/  SYNCS.PHASECHK.TRANS64.TRYWAIT P0, [R6+URZ], R5 ;  /* 0x00000005060075a7 */ /* 0x000e62000800017f */
[----:B------:R-:W-:-:S05]  /*7bf0*/  VIADD R0, R0, 0x1 ;  /* 0x0000000100007836 */ /* 0x000fca0000000000 */
[----:B------:R-:W-:-:S04]  /*7c00*/  ISETP.NE.AND P1, PT, R0, 0x4, PT ;  /* 0x000000040000780c */ /* 0x000fc80003f25270 */
[----:B------:R-:W-:Y:S02]  /*7c10*/  SEL R2, RZ, 0x1, P1 ;  /* 0x00000001ff027807 */ /* 0x000fe40000800000 */
[----:B------:R-:W-:Y:S02]  /*7c20*/  SEL R0, R0, RZ, P1 ;  /* 0x000000ff00007207 */ /* 0x000fe40000800000 */
[----:B------:R-:W-:Y:S01]  /*7c30*/  LOP3.LUT R2, R7, R2, RZ, 0x3c, !PT ;  /* 0x0000000207027212 */ /* 0x000fe200078e3cff */
[----:B-1----:R-:W-:Y:S06]  /*7c40*/  @!P0 BRA `(.L_x_181) ;  /* 0x0000000000f08947 */ /* 0x002fec0003800000 */
.L_x_194:
[----:B------:R-:W-:Y:S01]  /*7c50*/  IMAD R3, R0, 0x8, R3 ;  /* 0x0000000800037824 */ /* 0x000fe200078e0203 */
[----:B------:R-:W-:-:S07]  /*7c60*/  SHF.L.U32 R0, R2, 0x1f, RZ ;  /* 0x0000001f02007819 */ /* 0x000fce00000006ff */
.L_x_182:
[----:B--2---:R2:W3:Y:S02]  /*7c70*/  SYNCS.PHASECHK.TRANS64.TRYWAIT P0, [R3+URZ], R0 ;  /* 0x00000000030075a7 */ /* 0x0044e4000800017f */
[----:B---3--:R-:W-:Y:S05]  /*7c80*/  @!P0 NANOSLEEP.SYNCS 0x989680 ;  /* 0x009896800000895d */ /* 0x008fea0003900000 */
[----:B------:R-:W3:Y:S02]  /*7c90*/  @!P0 SYNCS.PHASECHK.TRANS64 P0, [R3+URZ], R0 ;  /* 0x00000000030085a7 */ /* 0x000ee4000800007f */
[----:B---3--:R-:W-:Y:S05]  /*7ca0*/  @!P0 BRA `(.L_x_182) ;  /* 0xfffffffc00f08947 */ /* 0x008fea000383ffff */
.L_x_177:
[----:B------:R-:W-:Y:S05]  /*7cb0*/  BSYNC B0 ;  /* 0x0000000000007941 */ /* 0x000fea0003800000 */
.L_x_176:
[----:B------:R-:W-:Y:S05]  /*7cc0*/  EXIT ;  /* 0x000000000000794d */ /* 0x000fea0003800000 */
.L_x_14:
[----:B0-----:R0:W1:Y:S02]  /*7cd0*/  SYNCS.PHASECHK.TRANS64.TRYWAIT P0, [R95+URZ+-0x8], R0 ;  /* 0xfffff8005f0075a7 */ /* 0x001064000800017f */
[----:B-1----:R-:W-:Y:S05]  /*7ce0*/  @!P0 NANOSLEEP.SYNCS 0x989680 ;  /* 0x009896800000895d */ /* 0x002fea0003900000 */
[----:B------:R-:W1:Y:S02]  /*7cf0*/  @!P0 SYNCS.PHASECHK.TRANS64 P0, [R95+URZ+-0x8], R0 ;  /* 0xfffff8005f0085a7 */ /* 0x000e64000800007f */
[----:B-1----:R-:W-:Y:S05]  /*7d00*/  @!P0 BRA `(.L_x_14) ;  /* 0xfffffffc00f08947 */ /* 0x002fea000383ffff */
[----:B------:R-:W-:Y:S05]  /*7d10*/  BRA `(.L_x_183) ;  /* 0xffffff98004c7947 */ /* 0x000fea000383ffff */
.L_x_19:
[----:B-1----:R1:W2:Y:S02]  /*7d20*/  SYNCS.PHASECHK.TRANS64.TRYWAIT P1, [R3+URZ], R0 ;  /* 0x00000000030075a7 */ /* 0x0022a4000802017f */
[----:B--2---:R-:W-:Y:S05]  /*7d30*/  @!P1 NANOSLEEP.SYNCS 0x989680 ;  /* 0x009896800000995d */ /* 0x004fea0003900000 */
[----:B------:R-:W2:Y:S02]  /*7d40*/  @!P1 SYNCS.PHASECHK.TRANS64 P1, [R3+URZ], R0 ;  /* 0x00000000030095a7 */ /* 0x000ea4000802007f */
[----:B--2---:R-:W-:Y:S05]  /*7d50*/  @!P1 BRA `(.L_x_19) ;  /* 0xfffffffc00f09947 */ /* 0x004fea000383ffff */
[----:B------:R-:W-:Y:S05]  /*7d60*/  BRA `(.L_x_18) ;  /* 0xffffff9800c47947 */ /* 0x000fea000383ffff */
.L_x_24:
[----:B-1----:R-:W-:-:S04]  /*7d70*/  IMAD.U32 R4, RZ, RZ, UR4 ;  /* 0x00000004ff047e24 */ /* 0x002fc8000f8e00ff */
[----:B------:R1:W2:Y:S03]  /*7d80*/  SYNCS.PHASECHK.TRANS64.TRYWAIT P1, [R4+URZ], R3 ;  /* 0x00000003040075a7 */ /* 0x0002a6000802017f */
[----:B--2---:R-:W-:Y:S05]  /*7d90*/  @!P1 NANOSLEEP.SYNCS 0x989680 ;  /* 0x009896800000995d */ /* 0x004fea0003900000 */
[----:B------:R-:W2:Y:S02]  /*7da0*/  @!P1 SYNCS.PHASECHK.TRANS64 P1, [R4+URZ], R3 ;  /* 0x00000003040095a7 */ /* 0x000ea4000802007f */
[----:B--2---:R-:W-:Y:S05]  /*7db0*/  @!P1 BRA `(.L_x_24) ;  /* 0xfffffffc00ec9947 */ /* 0x004fea000383ffff */
[----:B------:R-:W-:Y:S05]  /*7dc0*/  BRA `(.L_x_23) ;  /* 0xffffffa000047947 */ /* 0x000fea000383ffff */
.L_x_30:
[----:B0-----:R0:W1:Y:S02]  /*7dd0*/  SYNCS.PHASECHK.TRANS64.TRYWAIT P0, [R95+URZ+0x8], R0 ;  /* 0x000008005f0075a7 */ /* 0x001064000800017f */
[----:B-1----:R-:W-:Y:S05]  /*7de0*/  @!P0 NANOSLEEP.SYNCS 0x989680 ;  /* 0x009896800000895d */ /* 0x002fea0003900000 */
[----:B------:R-:W1:Y:S02]  /*7df0*/  @!P0 SYNCS.PHASECHK.TRANS64 P0, [R95+URZ+0x8], R0 ;  /* 0x000008005f0085a7 */ /* 0x000e64000800007f */
[----:B-1----:R-:W-:Y:S05]  /*7e00*/  @!P0 BRA `(.L_x_30) ;  /* 0xfffffffc00f08947 */ /* 0x002fea000383ffff */
[----:B------:R-:W-:Y:S05]  /*7e10*/  BRA `(.L_x_184) ;  /* 0xffffffa4007c7947 */ /* 0x000fea000383ffff */
.L_x_163:
[----:B------:R-:W-:Y:S01]  /*7e20*/  BSSY B1, `(.L_x_185) ;  /* 0x0000006000017945 */ /* 0x000fe20003800000 */
[----:B------:R-:W-:-:S07]  /*7e30*/  IMAD.MOV.U32 R15, RZ, RZ, -0x1 ;  /* 0xffffffffff0f7424 */ /* 0x000fce00078e00ff */
[----:B------:R-:W-:Y:S05]  /*7e40*/  WARPSYNC.COLLECTIVE R15, `(.L_x_186) ;  /* 0x000000000f0c7348 */ /* 0x000fea0003c00000 */
[----:B------:R-:W-:Y:S02]  /*7e50*/  ELECT P6, UR62, PT ;  /* 0x00000000003e782f */ /* 0x000fe400038c0000 */
[----:B------:R-:W-:Y:S01]  /*7e60*/  MOV R14, UR62 ;  /* 0x0000003e000e7c02 */ /* 0x000fe20008000f00 */
[----:B------:R-:W-:Y:S10]  /*7e70*/  ENDCOLLECTIVE ;  /* 0x000000000000791b */ /* 0x000ff40003800000 */
.L_x_186:
[----:B------:R-:W-:Y:S05]  /*7e80*/  BSYNC B1 ;  /* 0x0000000000017941 */ /* 0x000fea0003800000 */
.L_x_185:
[----:B------:R-:W-:Y:S05]  /*7e90*/  BRA `(.L_x_187) ;  /* 0xffffffec00d87947 */ /* 0x000fea000383ffff */
.L_x_166:
[----:B-1----:R1:W2:Y:S02]  /*7ea0*/  SYNCS.PHASECHK.TRANS64.TRYWAIT P1, [R7+URZ+0x20], R4 ;  /* 0x00002004070075a7 */ /* 0x0022a4000802017f */
[----:B--2---:R-:W-:Y:S05]  /*7eb0*/  @!P1 NANOSLEEP.SYNCS 0x989680 ;  /* 0x009896800000995d */ /* 0x004fea0003900000 */
[----:B------:R-:W2:Y:S02]  /*7ec0*/  @!P1 SYNCS.PHASECHK.TRANS64 P1, [R7+URZ+0x20], R4 ;  /* 0x00002004070095a7 */ /* 0x000ea4000802007f */
[----:B--2---:R-:W-:Y:S05]  /*7ed0*/  @!P1 BRA `(.L_x_166) ;  /* 0xfffffffc00f09947 */ /* 0x004fea000383ffff */
[----:B------:R-:W-:Y:S05]  /*7ee0*/  BRA `(.L_x_188) ;  /* 0xfffffff0000c7947 */ /* 0x000fea000383ffff */
.L_x_175:
[----:B------:R-:W-:Y:S01]  /*7ef0*/  BSSY B0, `(.L_x_189) ;  /* 0x0000006000007945 */ /* 0x000fe20003800000 */
[----:B------:R-:W-:-:S07]  /*7f00*/  IMAD.MOV.U32 R15, RZ, RZ, -0x1 ;  /* 0xffffffffff0f7424 */ /* 0x000fce00078e00ff */
[----:B------:R-:W-:Y:S05]  /*7f10*/  WARPSYNC.COLLECTIVE R15, `(.L_x_190) ;  /* 0x000000000f0c7348 */ /* 0x000fea0003c00000 */
[----:B------:R-:W-:Y:S02]  /*7f20*/  ELECT P6, UR62, PT ;  /* 0x00000000003e782f */ /* 0x000fe400038c0000 */
[----:B------:R-:W-:Y:S01]  /*7f30*/  MOV R14, UR62 ;  /* 0x0000003e000e7c02 */ /* 0x000fe20008000f00 */
[----:B------:R-:W-:Y:S10]  /*7f40*/  ENDCOLLECTIVE ;  /* 0x000000000000791b */ /* 0x000ff40003800000 */
.L_x_190:
[----:B------:R-:W-:Y:S05]  /*7f50*/  BSYNC B0 ;  /* 0x0000000000007941 */ /* 0x000fea0003800000 */
.L_x_189:
[----:B------:R-:W-:Y:S05]  /*7f60*/  BRA `(.L_x_191) ;  /* 0xfffffff800a07947 */ /* 0x000fea000383ffff */
.L_x_179:
[----:B0-----:R0:W1:Y:S02]  /*7f70*/  SYNCS.PHASECHK.TRANS64.TRYWAIT P0, [R7+URZ], R2 ;  /* 0x00000002070075a7 */ /* 0x001064000800017f */
[----:B-1----:R-:W-:Y:S05]  /*7f80*/  @!P0 NANOSLEEP.SYNCS 0x989680 ;  /* 0x009896800000895d */ /* 0x002fea0003900000 */
[----:B------:R-:W1:Y:S02]  /*7f90*/  @!P0 SYNCS.PHASECHK.TRANS64 P0, [R7+URZ], R2 ;  /* 0x00000002070085a7 */ /* 0x000e64000800007f */
[----:B-1----:R-:W-:Y:S05]  /*7fa0*/  @!P0 BRA `(.L_x_179) ;  /* 0xfffffffc00f08947 */ /* 0x002fea000383ffff */
[----:B------:R-:W-:Y:S05]  /*7fb0*/  BRA `(.L_x_192) ;  /* 0xfffffff800e47947 */ /* 0x000fea000383ffff */
.L_x_180:
[----:B0-----:R0:W1:Y:S02]  /*7fc0*/  SYNCS.PHASECHK.TRANS64.TRYWAIT P0, [R9+URZ], R4 ;  /* 0x00000004090075a7 */ /* 0x001064000800017f */
[----:B-1----:R-:W-:Y:S05]  /*7fd0*/  @!P0 NANOSLEEP.SYNCS 0x989680 ;  /* 0x009896800000895d */ /* 0x002fea0003900000 */
[----:B------:R-:W1:Y:S02]  /*7fe0*/  @!P0 SYNCS.PHASECHK.TRANS64 P0, [R9+URZ], R4 ;  /* 0x00000004090085a7 */ /* 0x000e64000800007f */
[----:B-1----:R-:W-:Y:S05]  /*7ff0*/  @!P0 BRA `(.L_x_180) ;  /* 0xfffffffc00f08947 */ /* 0x002fea000383ffff */
[----:B------:R-:W-:Y:S05]  /*8000*/  BRA `(.L_x_193) ;  /* 0xfffffff800f47947 */ /* 0x000fea000383ffff */
.L_x_181:
[----:B-1----:R1:W2:Y:S02]  /*8010*/  SYNCS.PHASECHK.TRANS64.TRYWAIT P0, [R6+URZ], R5 ;  /* 0x00000005060075a7 */ /* 0x0022a4000800017f */
[----:B--2---:R-:W-:Y:S05]  /*8020*/  @!P0 NANOSLEEP.SYNCS 0x989680 ;  /* 0x009896800000895d */ /* 0x004fea0003900000 */
[----:B------:R-:W2:Y:S02]  /*8030*/  @!P0 SYNCS.PHASECHK.TRANS64 P0, [R6+URZ], R5 ;  /* 0x00000005060085a7 */ /* 0x000ea4000800007f */
[----:B--2---:R-:W-:Y:S05]  /*8040*/  @!P0 BRA `(.L_x_181) ;  /* 0xfffffffc00f08947 */ /* 0x004fea000383ffff */
[----:B------:R-:W-:Y:S05]  /*8050*/  BRA `(.L_x_194) ;  /* 0xfffffff800fc7947 */ /* 0x000fea000383ffff */
.L_x_195:
[----:B------:R-:W-:-:S00]  /*8060*/  BRA `(.L_x_195) ;  /* 0xfffffffc00fc7947 */ /* 0x000fc0000383ffff */
[----:B------:R-:W-:-:S00]  /*8070*/  NOP ;  /* 0x0000000000007918 */ /* 0x000fc00000000000 */
        /* <DEDUP_REMOVED lines=8> */
.L_x_196:


//--------------------- .nv.global.init           --------------------------
	.section	.nv.global.init,"aw",@progbits
.nv.global.init:
	.type		$str$22,@object
	.size		$str$22,($str$23 - $str$22)
$str$22:
        /*0000*/ 	.byte	0x6b, 0x5f, 0x74, 0x69, 0x6c, 0x65, 0x5f, 0x63, 0x6f, 0x75, 0x6e, 0x74, 0x20, 0x3e, 0x3d, 0x20
        /*0010*/ 	.byte	0x31, 0x00
	.type		$str$23,@object
	.size		$str$23,(__unnamed_1 - $str$23)
$str$23:
        /*0012*/ 	.byte	0x2f, 0x74, 0x6d, 0x70, 0x2f, 0x63, 0x75, 0x74, 0x6c, 0x61, 0x73, 0x73, 0x5f, 0x73, 0x77, 0x65
        /*0022*/ 	.byte	0x65, 0x70, 0x5f, 0x73, 0x72, 0x63, 0x2f, 0x69, 0x6e, 0x63, 0x6c, 0x75, 0x64, 0x65, 0x2f, 0x63
        /*0032*/ 	.byte	0x75, 0x74, 0x6c, 0x61, 0x73, 0x73, 0x2f, 0x67, 0x65, 0x6d, 0x6d, 0x2f, 0x63, 0x6f, 0x6c, 0x6c
        /*0042*/ 	.byte	0x65, 0x63, 0x74, 0x69, 0x76, 0x65, 0x2f, 0x73, 0x6d, 0x39, 0x30, 0x5f, 0x6d, 0x6d, 0x61, 0x5f
        /*0052*/ 	.byte	0x74, 0x6d, 0x61, 0x5f, 0x67, 0x6d, 0x6d, 0x61, 0x5f, 0x73, 0x73, 0x5f, 0x77, 0x61, 0x72, 0x70
        /*0062*/ 	.byte	0x73, 0x70, 0x65, 0x63, 0x69, 0x61, 0x6c, 0x69, 0x7a, 0x65, 0x64, 0x2e, 0x68, 0x70, 0x70, 0x00
	.type		__unnamed_1,@object
	.size		__unnamed_1,(.L_0 - __unnamed_1)
__unnamed_1:
        /*0072*/ 	.byte	0x76, 0x6f, 0x69, 0x64, 0x20, 0x63, 0x75, 0x74, 0x6c, 0x61, 0x73, 0x73, 0x3a, 0x3a, 0x67, 0x65
        /* <DEDUP_REMOVED lines=180> */
        /*0bc2*/ 	.byte	0x5d, 0x00
.L_0:


//--------------------- .nv.shared._ZN7cutlass13device_kernelINS_4gemm6kernel13GemmUniversalIN4cute5tupleIJiiiiEEENS1_10collective13CollectiveMmaINS1_34MainloopSm90TmaGmmaWarpSpecializedILi4ENS5_IJNS4_1CILi1EEESB_SB_EEENS1_32KernelTmaWarpSpecializedPingpongEEENS5_IJNSA_ILi64EEENSA_ILi128EEESG_EEENS_10bfloat16_tENS5_IJlSB_lEEESI_SJ_NS4_8TiledMMAINS4_8MMA_AtomIJNS4_4SM904GMMA28MMA_64x128x16_F32BF16BF16_SSILNSN_5MajorE0ELSP_0ELNSN_7ScaleInE1ELSQ_1EEEEEENS4_6LayoutISC_NS5_IJNSA_ILi0EEESU_SU_EEEEENS5_IJNS4_10UnderscoreESX_SX_EEEEENS4_13SM90_TMA_LOADENS4_14ComposedLayoutINS4_7SwizzleILi3ELi4ELi3EEENS4_18smem_ptr_flag_bitsILi16EEENST_INS5_IJNSA_ILi8EEESF_EEENS5_IJSF_SB_EEEEEEEvNS4_8identityES10_S1A_vS1B_EENS_8epilogue10collective6detail29Sm90TmaWarpSpecializedAdapterINS1E_15DefaultEpilogueISI_SJ_SJ_NS1D_6thread17LinearCombinationISI_Li1EffLNS1I_9ScaleType4KindE0ELNS_15FloatRoundStyleE2ESI_EENS1_15EpilogueDefaultEEEEEvvEEEEvNT_6ParamsE --------------------------
	.section	.nv.shared._ZN7cutlass13device_kernelINS_4gemm6kernel13GemmUniversalIN4cute5tupleIJiiiiEEENS1_10collective13CollectiveMmaINS1_34MainloopSm90TmaGmmaWarpSpecializedILi4ENS5_IJNS4_1CILi1EEESB_SB_EEENS1_32KernelTmaWarpSpecializedPingpongEEENS5_IJNSA_ILi64EEENSA_ILi128EEESG_EEENS_10bfloat16_tENS5_IJlSB_lEEESI_SJ_NS4_8TiledMMAINS4_8MMA_AtomIJNS4_4SM904GMMA28MMA_64x128x16_F32BF16BF16_SSILNSN_5MajorE0ELSP_0ELNSN_7ScaleInE1ELSQ_1EEEEEENS4_6LayoutISC_NS5_IJNSA_ILi0EEESU_SU_EEEEENS5_IJNS4_10UnderscoreESX_SX_EEEEENS4_13SM90_TMA_LOADENS4_14ComposedLayoutINS4_7SwizzleILi3ELi4ELi3EEENS4_18smem_ptr_flag_bitsILi16EEENST_INS5_IJNSA_ILi8EEESF_EEENS5_IJSF_SB_EEEEEEEvNS4_8identityES10_S1A_vS1B_EENS_8epilogue10collective6detail29Sm90TmaWarpSpecializedAdapterINS1E_15DefaultEpilogueISI_SJ_SJ_NS1D_6thread17LinearCombinationISI_Li1EffLNS1I_9ScaleType4KindE0ELNS_15FloatRoundStyleE2ESI_EENS1_15EpilogueDefaultEEEEEvvEEEEvNT_6ParamsE,"aw",@nobits
	.sectionflags	@""
	.align	16
	.zero		1024


//--------------------- .nv.shared.reserved.0     --------------------------
	.section	.nv.shared.reserved.0,"aw",@nobits
	.weak		__nv_reservedSMEM_offset_0_alias
	.size		__nv_reservedSMEM_offset_0_alias, 0, 0
	.other		__nv_reservedSMEM_offset_0_alias,@"STO_CUDA_RESERVED_SHARED STV_DEFAULT"
__nv_reservedSMEM_offset_0_alias:
	.zero		0


//--------------------- .nv.global                --------------------------
	.section	.nv.global,"aw",@nobits
.nv.global:
	.type		_ZN39_INTERNAL_b6e5a544_4_k_cu_7f7d5832_30624cute1_E,@object
	.size		_ZN39_INTERNAL_b6e5a544_4_k_cu_7f7d5832_30624cute1_E,(_ZN39_INTERNAL_b6e5a544_4_k_cu_7f7d5832_30624cuda3std3__45__cpo6cbeginE - _ZN39_INTERNAL_b6e5a544_4_k_cu_7f7d5832_30624cute1_E)
_ZN39_INTERNAL_b6e5a544_4_k_cu_7f7d5832_30624cute1_E:
	.zero		1
	.type		_ZN39_INTERNAL_b6e5a544_4_k_cu_7f7d5832_30624cuda3std3__45__cpo6cbeginE,@object
	.size		_ZN39_INTERNAL_b6e5a544_4_k_cu_7f7d5832_30624cuda3std3__45__cpo6cbeginE,(_ZN39_INTERNAL_b6e5a544_4_k_cu_7f7d5832_30624cuda3std3__48in_placeE - _ZN39_INTERNAL_b6e5a544_4_k_cu_7f7d5832_30624cuda3std3__45__cpo6cbeginE)
_ZN39_INTERNAL_b6e5a544_4_k_cu_7f7d5832_30624cuda3std3__45__cpo6cbeginE:
	.zero		1
	.type		_ZN39_INTERNAL_b6e5a544_4_k_cu_7f7d5832_30624cuda3std3__48in_placeE,@object
	.size		_ZN39_INTERNAL_b6e5a544_4_k_cu_7f7d5832_30624cuda3std3__48in_placeE,(_ZN39_INTERNAL_b6e5a544_4_k_cu_7f7d5832_30624cuda3std6ranges3__45__cpo9iter_moveE - _ZN39_INTERNAL_b6e5a544_4_k_cu_7f7d5832_30624cuda3std3__48in_placeE)
_ZN39_INTERNAL_b6e5a544_4_k_cu_7f7d5832_30624cuda3std3__48in_placeE:
	.zero		1
	.type		_ZN39_INTERNAL_b6e5a544_4_k_cu_7f7d5832_30624cuda3std6ranges3__45__cpo9iter_moveE,@object
	.size		_ZN39_INTERNAL_b6e5a544_4_k_cu_7f7d5832_30624cuda3std6ranges3__45__cpo9iter_moveE,(_ZN39_INTERNAL_b6e5a544_4_k_cu_7f7d5832_30624cuda3std3__45__cpo5beginE - _ZN39_INTERNAL_b6e5a544_4_k_cu_7f7d5832_30624cuda3std6ranges3__45__cpo9iter_moveE)
_ZN39_INTERNAL_b6e5a544_4_k_cu_7f7d5832_30624cuda3std6ranges3__45__cpo9iter_moveE:
	.zero		1
	.type		_ZN39_INTERNAL_b6e5a544_4_k_cu_7f7d5832_30624cuda3std3__45__cpo5beginE,@object
	.size		_ZN39_INTERNAL_b6e5a544_4_k_cu_7f7d5832_30624cuda3std3__45__cpo5beginE,(_ZN39_INTERNAL_b6e5a544_4_k_cu_7f7d5832_30624cuda3std3__441_GLOBAL__N__b6e5a544_4_k_cu_7f7d5832_30626ignoreE - _ZN39_INTERNAL_b6e5a544_4_k_cu_7f7d5832_30624cuda3std3__45__cpo5beginE)
_ZN39_INTERNAL_b6e5a544_4_k_cu_7f7d5832_30624cuda3std3__45__cpo5beginE:
	.zero		1
	.type		_ZN39_INTERNAL_b6e5a544_4_k_cu_7f7d5832_30624cuda3std3__441_GLOBAL__N__b6e5a544_4_k_cu_7f7d5832_30626ignoreE,@object
	.size		_ZN39_INTERNAL_b6e5a544_4_k_cu_7f7d5832_30624cuda3std3__441_GLOBAL__N__b6e5a544_4_k_cu_7f7d5832_30626ignoreE,(_ZN39_INTERNAL_b6e5a544_4_k_cu_7f7d5832_30624cute7productE - _ZN39_INTERNAL_b6e5a544_4_k_cu_7f7d5832_30624cuda3std3__441_GLOBAL__N__b6e5a544_4_k_cu_7f7d5832_30626ignoreE)
_ZN39_INTERNAL_b6e5a544_4_k_cu_7f7d5832_30624cuda3std3__441_GLOBAL__N__b6e5a544_4_k_cu_7f7d5832_30626ignoreE:
	.zero		1
	.type		_ZN39_INTERNAL_b6e5a544_4_k_cu_7f7d5832_30624cute7productE,@object
	.size		_ZN39_INTERNAL_b6e5a544_4_k_cu_7f7d5832_30624cute7productE,(_ZN39_INTERNAL_b6e5a544_4_k_cu_7f7d5832_30624cuda3std3__45__cpo3endE - _ZN39_INTERNAL_b6e5a544_4_k_cu_7f7d5832_30624cute7productE)
_ZN39_INTERNAL_b6e5a544_4_k_cu_7f7d5832_30624cute7productE:
	.zero		1
	.type		_ZN39_INTERNAL_b6e5a544_4_k_cu_7f7d5832_30624cuda3std3__45__cpo3endE,@object
	.size		_ZN39_INTERNAL_b6e5a544_4_k_cu_7f7d5832_30624cuda3std3__45__cpo3endE,(_ZN39_INTERNAL_b6e5a544_4_k_cu_7f7d5832_30624cuda3std3__419piecewise_constructE - _ZN39_INTERNAL_b6e5a544_4_k_cu_7f7d5832_30624cuda3std3__45__cpo3endE)
_ZN39_INTERNAL_b6e5a544_4_k_cu_7f7d5832_30624cuda3std3__45__cpo3endE:
	.zero		1
	.type		_ZN39_INTERNAL_b6e5a544_4_k_cu_7f7d5832_30624cuda3std3__419piecewise_constructE,@object
	.size		_ZN39_INTERNAL_b6e5a544_4_k_cu_7f7d5832_30624cuda3std3__419piecewise_constructE,(_ZN39_INTERNAL_b6e5a544_4_k_cu_7f7d5832_30624cuda3std3__45__cpo4cendE - _ZN39_INTERNAL_b6e5a544_4_k_cu_7f7d5832_30624cuda3std3__419piecewise_constructE)
_ZN39_INTERNAL_b6e5a544_4_k_cu_7f7d5832_30624cuda3std3__419piecewise_constructE:
	.zero		1
	.type		_ZN39_INTERNAL_b6e5a544_4_k_cu_7f7d5832_30624cuda3std3__45__cpo4cendE,@object
	.size		_ZN39_INTERNAL_b6e5a544_4_k_cu_7f7d5832_30624cuda3std3__45__cpo4cendE,(_ZN39_INTERNAL_b6e5a544_4_k_cu_7f7d5832_30624cuda3std6ranges3__45__cpo4swapE - _ZN39_INTERNAL_b6e5a544_4_k_cu_7f7d5832_30624cuda3std3__45__cpo4cendE)
_ZN39_INTERNAL_b6e5a544_4_k_cu_7f7d5832_30624cuda3std3__45__cpo4cendE:
	.zero		1
	.type		_ZN39_INTERNAL_b6e5a544_4_k_cu_7f7d5832_30624cuda3std6ranges3__45__cpo4swapE,@object
	.size		_ZN39_INTERNAL_b6e5a544_4_k_cu_7f7d5832_30624cuda3std6ranges3__45__cpo4swapE,(.L_8 - _ZN39_INTERNAL_b6e5a544_4_k_cu_7f7d5832_30624cuda3std6ranges3__45__cpo4swapE)
_ZN39_INTERNAL_b6e5a544_4_k_cu_7f7d5832_30624cuda3std6ranges3__45__cpo4swapE:
	.zero		1
.L_8:


//--------------------- .nv.constant0._ZN7cutlass13device_kernelINS_4gemm6kernel13GemmUniversalIN4cute5tupleIJiiiiEEENS1_10collective13CollectiveMmaINS1_34MainloopSm90TmaGmmaWarpSpecializedILi4ENS5_IJNS4_1CILi1EEESB_SB_EEENS1_32KernelTmaWarpSpecializedPingpongEEENS5_IJNSA_ILi64EEENSA_ILi128EEESG_EEENS_10bfloat16_tENS5_IJlSB_lEEESI_SJ_NS4_8TiledMMAINS4_8MMA_AtomIJNS4_4SM904GMMA28MMA_64x128x16_F32BF16BF16_SSILNSN_5MajorE0ELSP_0ELNSN_7ScaleInE1ELSQ_1EEEEEENS4_6LayoutISC_NS5_IJNSA_ILi0EEESU_SU_EEEEENS5_IJNS4_10UnderscoreESX_SX_EEEEENS4_13SM90_TMA_LOADENS4_14ComposedLayoutINS4_7SwizzleILi3ELi4ELi3EEENS4_18smem_ptr_flag_bitsILi16EEENST_INS5_IJNSA_ILi8EEESF_EEENS5_IJSF_SB_EEEEEEEvNS4_8identityES10_S1A_vS1B_EENS_8epilogue10collective6detail29Sm90TmaWarpSpecializedAdapterINS1E_15DefaultEpilogueISI_SJ_SJ_NS1D_6thread17LinearCombinationISI_Li1EffLNS1I_9ScaleType4KindE0ELNS_15FloatRoundStyleE2ESI_EENS1_15EpilogueDefaultEEEEEvvEEEEvNT_6ParamsE --------------------------
	.section	.nv.constant0._ZN7cutlass13device_kernelINS_4gemm6kernel13GemmUniversalIN4cute5tupleIJiiiiEEENS1_10collective13CollectiveMmaINS1_34MainloopSm90TmaGmmaWarpSpecializedILi4ENS5_IJNS4_1CILi1EEESB_SB_EEENS1_32KernelTmaWarpSpecializedPingpongEEENS5_IJNSA_ILi64EEENSA_ILi128EEESG_EEENS_10bfloat16_tENS5_IJlSB_lEEESI_SJ_NS4_8TiledMMAINS4_8MMA_AtomIJNS4_4SM904GMMA28MMA_64x128x16_F32BF16BF16_SSILNSN_5MajorE0ELSP_0ELNSN_7ScaleInE1ELSQ_1EEEEEENS4_6LayoutISC_NS5_IJNSA_ILi0EEESU_SU_EEEEENS5_IJNS4_10UnderscoreESX_SX_EEEEENS4_13SM90_TMA_LOADENS4_14ComposedLayoutINS4_7SwizzleILi3ELi4ELi3EEENS4_18smem_ptr_flag_bitsILi16EEENST_INS5_IJNSA_ILi8EEESF_EEENS5_IJSF_SB_EEEEEEEvNS4_8identityES10_S1A_vS1B_EENS_8epilogue10collective6detail29Sm90TmaWarpSpecializedAdapterINS1E_15DefaultEpilogueISI_SJ_SJ_NS1D_6thread17LinearCombinationISI_Li1EffLNS1I_9ScaleType4KindE0ELNS_15FloatRoundStyleE2ESI_EENS1_15EpilogueDefaultEEEEEvvEEEEvNT_6ParamsE,"a",@progbits
	.sectionflags	@""
	.align	4
.nv.constant0._ZN7cutlass13device_kernelINS_4gemm6kernel13GemmUniversalIN4cute5tupleIJiiiiEEENS1_10collective13CollectiveMmaINS1_34MainloopSm90TmaGmmaWarpSpecializedILi4ENS5_IJNS4_1CILi1EEESB_SB_EEENS1_32KernelTmaWarpSpecializedPingpongEEENS5_IJNSA_ILi64EEENSA_ILi128EEESG_EEENS_10bfloat16_tENS5_IJlSB_lEEESI_SJ_NS4_8TiledMMAINS4_8MMA_AtomIJNS4_4SM904GMMA28MMA_64x128x16_F32BF16BF16_SSILNSN_5MajorE0ELSP_0ELNSN_7ScaleInE1ELSQ_1EEEEEENS4_6LayoutISC_NS5_IJNSA_ILi0EEESU_SU_EEEEENS5_IJNS4_10UnderscoreESX_SX_EEEEENS4_13SM90_TMA_LOADENS4_14ComposedLayoutINS4_7SwizzleILi3ELi4ELi3EEENS4_18smem_ptr_flag_bitsILi16EEENST_INS5_IJNSA_ILi8EEESF_EEENS5_IJSF_SB_EEEEEEEvNS4_8identityES10_S1A_vS1B_EENS_8epilogue10collective6detail29Sm90TmaWarpSpecializedAdapterINS1E_15DefaultEpilogueISI_SJ_SJ_NS1D_6thread17LinearCombinationISI_Li1EffLNS1I_9ScaleType4KindE0ELNS_15FloatRoundStyleE2ESI_EENS1_15EpilogueDefaultEEEEEvvEEEEvNT_6ParamsE:
	.zero		1664


//--------------------- SYMBOLS --------------------------

	.type		.nv.reservedSmem.offset0,@object
	.size		.nv.reservedSmem.offset0,0x4
	.type		__assertfail,@function
